//
// Generated by NVIDIA NVVM Compiler
//
// Compiler Build ID: CL-36424714
// Cuda compilation tools, release 13.0, V13.0.88
// Based on NVVM 20.0.0
//

.version 9.0
.target sm_100
.address_size 64

	// .globl	_Z17naive_cuda_matmulPfPKfS1_jjj
// _ZZ17tiled_cuda_matmulPfPKfS1_jjjjE6tile_A has been demoted
// _ZZ17tiled_cuda_matmulPfPKfS1_jjjjE6tile_B has been demoted

.visible .entry _Z17naive_cuda_matmulPfPKfS1_jjj(
	.param .u64 .ptr .align 1 _Z17naive_cuda_matmulPfPKfS1_jjj_param_0,
	.param .u64 .ptr .align 1 _Z17naive_cuda_matmulPfPKfS1_jjj_param_1,
	.param .u64 .ptr .align 1 _Z17naive_cuda_matmulPfPKfS1_jjj_param_2,
	.param .u32 _Z17naive_cuda_matmulPfPKfS1_jjj_param_3,
	.param .u32 _Z17naive_cuda_matmulPfPKfS1_jjj_param_4,
	.param .u32 _Z17naive_cuda_matmulPfPKfS1_jjj_param_5
)
{
	.reg .pred 	%p<13>;
	.reg .b32 	%r<92>;
	.reg .b32 	%f<68>;
	.reg .b64 	%rd<69>;

	ld.param.u64 	%rd3, [_Z17naive_cuda_matmulPfPKfS1_jjj_param_0];
	ld.param.u64 	%rd4, [_Z17naive_cuda_matmulPfPKfS1_jjj_param_1];
	ld.param.u64 	%rd5, [_Z17naive_cuda_matmulPfPKfS1_jjj_param_2];
	ld.param.u32 	%r46, [_Z17naive_cuda_matmulPfPKfS1_jjj_param_3];
	ld.param.u32 	%r44, [_Z17naive_cuda_matmulPfPKfS1_jjj_param_4];
	ld.param.u32 	%r45, [_Z17naive_cuda_matmulPfPKfS1_jjj_param_5];
	cvta.to.global.u64 	%rd1, %rd5;
	cvta.to.global.u64 	%rd2, %rd4;
	mov.u32 	%r47, %ctaid.y;
	mov.u32 	%r48, %ntid.y;
	mov.u32 	%r49, %tid.y;
	mad.lo.s32 	%r1, %r47, %r48, %r49;
	mov.u32 	%r50, %ctaid.x;
	mov.u32 	%r51, %ntid.x;
	mul.lo.s32 	%r2, %r50, %r51;
	mov.u32 	%r3, %tid.x;
	add.s32 	%r4, %r2, %r3;
	setp.ge.u32 	%p1, %r1, %r46;
	setp.ge.u32 	%p2, %r4, %r45;
	or.pred  	%p3, %p1, %p2;
	@%p3 bra 	$L__BB0_14;
	setp.eq.s32 	%p4, %r44, 0;
	mov.f32 	%f67, 0f00000000;
	@%p4 bra 	$L__BB0_13;
	mul.lo.s32 	%r5, %r44, %r1;
	and.b32  	%r6, %r44, 7;
	setp.lt.u32 	%p5, %r44, 8;
	mov.f32 	%f67, 0f00000000;
	mov.b32 	%r90, 0;
	@%p5 bra 	$L__BB0_5;
	and.b32  	%r90, %r44, -8;
	neg.s32 	%r88, %r90;
	add.s32 	%r53, %r3, %r45;
	add.s32 	%r87, %r53, %r2;
	shl.b32 	%r10, %r45, 3;
	shl.b32 	%r54, %r45, 1;
	add.s32 	%r86, %r4, %r54;
	mad.lo.s32 	%r85, %r45, 3, %r4;
	shl.b32 	%r55, %r45, 2;
	add.s32 	%r84, %r4, %r55;
	mad.lo.s32 	%r83, %r45, 5, %r4;
	mad.lo.s32 	%r82, %r45, 6, %r4;
	mad.lo.s32 	%r81, %r45, 7, %r4;
	add.s32 	%r79, %r5, 3;
	mov.f32 	%f67, 0f00000000;
	mov.u32 	%r80, %r4;
$L__BB0_4:
	.pragma "nounroll";
	add.s32 	%r56, %r79, -3;
	mul.wide.u32 	%rd6, %r56, 4;
	add.s64 	%rd7, %rd2, %rd6;
	ld.global.f32 	%f17, [%rd7];
	mul.wide.u32 	%rd8, %r80, 4;
	add.s64 	%rd9, %rd1, %rd8;
	ld.global.f32 	%f18, [%rd9];
	fma.rn.f32 	%f19, %f17, %f18, %f67;
	add.s32 	%r57, %r79, -2;
	mul.wide.u32 	%rd10, %r57, 4;
	add.s64 	%rd11, %rd2, %rd10;
	ld.global.f32 	%f20, [%rd11];
	mul.wide.u32 	%rd12, %r87, 4;
	add.s64 	%rd13, %rd1, %rd12;
	ld.global.f32 	%f21, [%rd13];
	fma.rn.f32 	%f22, %f20, %f21, %f19;
	add.s32 	%r58, %r79, -1;
	mul.wide.u32 	%rd14, %r58, 4;
	add.s64 	%rd15, %rd2, %rd14;
	ld.global.f32 	%f23, [%rd15];
	mul.wide.u32 	%rd16, %r86, 4;
	add.s64 	%rd17, %rd1, %rd16;
	ld.global.f32 	%f24, [%rd17];
	fma.rn.f32 	%f25, %f23, %f24, %f22;
	add.s32 	%r59, %r79, 4;
	mul.wide.u32 	%rd18, %r79, 4;
	add.s64 	%rd19, %rd2, %rd18;
	ld.global.f32 	%f26, [%rd19];
	mul.wide.u32 	%rd20, %r85, 4;
	add.s64 	%rd21, %rd1, %rd20;
	ld.global.f32 	%f27, [%rd21];
	fma.rn.f32 	%f28, %f26, %f27, %f25;
	add.s32 	%r60, %r79, 1;
	mul.wide.u32 	%rd22, %r60, 4;
	add.s64 	%rd23, %rd2, %rd22;
	ld.global.f32 	%f29, [%rd23];
	mul.wide.u32 	%rd24, %r84, 4;
	add.s64 	%rd25, %rd1, %rd24;
	ld.global.f32 	%f30, [%rd25];
	fma.rn.f32 	%f31, %f29, %f30, %f28;
	add.s32 	%r61, %r79, 2;
	mul.wide.u32 	%rd26, %r61, 4;
	add.s64 	%rd27, %rd2, %rd26;
	ld.global.f32 	%f32, [%rd27];
	mul.wide.u32 	%rd28, %r83, 4;
	add.s64 	%rd29, %rd1, %rd28;
	ld.global.f32 	%f33, [%rd29];
	fma.rn.f32 	%f34, %f32, %f33, %f31;
	add.s32 	%r62, %r79, 3;
	mul.wide.u32 	%rd30, %r62, 4;
	add.s64 	%rd31, %rd2, %rd30;
	ld.global.f32 	%f35, [%rd31];
	mul.wide.u32 	%rd32, %r82, 4;
	add.s64 	%rd33, %rd1, %rd32;
	ld.global.f32 	%f36, [%rd33];
	fma.rn.f32 	%f37, %f35, %f36, %f34;
	mul.wide.u32 	%rd34, %r59, 4;
	add.s64 	%rd35, %rd2, %rd34;
	ld.global.f32 	%f38, [%rd35];
	mul.wide.u32 	%rd36, %r81, 4;
	add.s64 	%rd37, %rd1, %rd36;
	ld.global.f32 	%f39, [%rd37];
	fma.rn.f32 	%f67, %f38, %f39, %f37;
	add.s32 	%r88, %r88, 8;
	add.s32 	%r87, %r87, %r10;
	add.s32 	%r86, %r86, %r10;
	add.s32 	%r85, %r85, %r10;
	add.s32 	%r84, %r84, %r10;
	add.s32 	%r83, %r83, %r10;
	add.s32 	%r82, %r82, %r10;
	add.s32 	%r81, %r81, %r10;
	add.s32 	%r80, %r80, %r10;
	add.s32 	%r79, %r79, 8;
	setp.ne.s32 	%p6, %r88, 0;
	@%p6 bra 	$L__BB0_4;
$L__BB0_5:
	setp.eq.s32 	%p7, %r6, 0;
	@%p7 bra 	$L__BB0_13;
	and.b32  	%r39, %r44, 3;
	setp.lt.u32 	%p8, %r6, 4;
	@%p8 bra 	$L__BB0_8;
	add.s32 	%r63, %r90, %r5;
	mul.wide.u32 	%rd38, %r63, 4;
	add.s64 	%rd39, %rd2, %rd38;
	ld.global.f32 	%f41, [%rd39];
	mad.lo.s32 	%r64, %r90, %r45, %r4;
	mul.wide.u32 	%rd40, %r64, 4;
	add.s64 	%rd41, %rd1, %rd40;
	ld.global.f32 	%f42, [%rd41];
	fma.rn.f32 	%f43, %f41, %f42, %f67;
	add.s32 	%r65, %r63, 1;
	mul.wide.u32 	%rd42, %r65, 4;
	add.s64 	%rd43, %rd2, %rd42;
	ld.global.f32 	%f44, [%rd43];
	add.s32 	%r66, %r64, %r45;
	mul.wide.u32 	%rd44, %r66, 4;
	add.s64 	%rd45, %rd1, %rd44;
	ld.global.f32 	%f45, [%rd45];
	fma.rn.f32 	%f46, %f44, %f45, %f43;
	add.s32 	%r67, %r63, 2;
	mul.wide.u32 	%rd46, %r67, 4;
	add.s64 	%rd47, %rd2, %rd46;
	ld.global.f32 	%f47, [%rd47];
	add.s32 	%r68, %r66, %r45;
	mul.wide.u32 	%rd48, %r68, 4;
	add.s64 	%rd49, %rd1, %rd48;
	ld.global.f32 	%f48, [%rd49];
	fma.rn.f32 	%f49, %f47, %f48, %f46;
	add.s32 	%r69, %r63, 3;
	mul.wide.u32 	%rd50, %r69, 4;
	add.s64 	%rd51, %rd2, %rd50;
	ld.global.f32 	%f50, [%rd51];
	add.s32 	%r70, %r68, %r45;
	mul.wide.u32 	%rd52, %r70, 4;
	add.s64 	%rd53, %rd1, %rd52;
	ld.global.f32 	%f51, [%rd53];
	fma.rn.f32 	%f67, %f50, %f51, %f49;
	add.s32 	%r90, %r90, 4;
$L__BB0_8:
	setp.eq.s32 	%p9, %r39, 0;
	@%p9 bra 	$L__BB0_13;
	setp.eq.s32 	%p10, %r39, 1;
	@%p10 bra 	$L__BB0_11;
	add.s32 	%r71, %r90, %r5;
	mul.wide.u32 	%rd54, %r71, 4;
	add.s64 	%rd55, %rd2, %rd54;
	ld.global.f32 	%f53, [%rd55];
	mad.lo.s32 	%r72, %r90, %r45, %r4;
	mul.wide.u32 	%rd56, %r72, 4;
	add.s64 	%rd57, %rd1, %rd56;
	ld.global.f32 	%f54, [%rd57];
	fma.rn.f32 	%f55, %f53, %f54, %f67;
	add.s32 	%r73, %r71, 1;
	mul.wide.u32 	%rd58, %r73, 4;
	add.s64 	%rd59, %rd2, %rd58;
	ld.global.f32 	%f56, [%rd59];
	add.s32 	%r74, %r72, %r45;
	mul.wide.u32 	%rd60, %r74, 4;
	add.s64 	%rd61, %rd1, %rd60;
	ld.global.f32 	%f57, [%rd61];
	fma.rn.f32 	%f67, %f56, %f57, %f55;
	add.s32 	%r90, %r90, 2;
$L__BB0_11:
	and.b32  	%r75, %r44, 1;
	setp.eq.b32 	%p11, %r75, 1;
	not.pred 	%p12, %p11;
	@%p12 bra 	$L__BB0_13;
	add.s32 	%r76, %r90, %r5;
	mul.wide.u32 	%rd62, %r76, 4;
	add.s64 	%rd63, %rd2, %rd62;
	ld.global.f32 	%f58, [%rd63];
	mad.lo.s32 	%r77, %r90, %r45, %r4;
	mul.wide.u32 	%rd64, %r77, 4;
	add.s64 	%rd65, %rd1, %rd64;
	ld.global.f32 	%f59, [%rd65];
	fma.rn.f32 	%f67, %f58, %f59, %f67;
$L__BB0_13:
	mad.lo.s32 	%r78, %r45, %r1, %r4;
	cvta.to.global.u64 	%rd66, %rd3;
	mul.wide.u32 	%rd67, %r78, 4;
	add.s64 	%rd68, %rd66, %rd67;
	st.global.f32 	[%rd68], %f67;
$L__BB0_14:
	ret;

}
	// .globl	_Z17tiled_cuda_matmulPfPKfS1_jjjj
.visible .entry _Z17tiled_cuda_matmulPfPKfS1_jjjj(
	.param .u64 .ptr .align 1 _Z17tiled_cuda_matmulPfPKfS1_jjjj_param_0,
	.param .u64 .ptr .align 1 _Z17tiled_cuda_matmulPfPKfS1_jjjj_param_1,
	.param .u64 .ptr .align 1 _Z17tiled_cuda_matmulPfPKfS1_jjjj_param_2,
	.param .u32 _Z17tiled_cuda_matmulPfPKfS1_jjjj_param_3,
	.param .u32 _Z17tiled_cuda_matmulPfPKfS1_jjjj_param_4,
	.param .u32 _Z17tiled_cuda_matmulPfPKfS1_jjjj_param_5,
	.param .u32 _Z17tiled_cuda_matmulPfPKfS1_jjjj_param_6
)
{
	.reg .pred 	%p<21>;
	.reg .b32 	%r<84>;
	.reg .b32 	%f<127>;
	.reg .b64 	%rd<14>;
	// demoted variable
	.shared .align 4 .b8 _ZZ17tiled_cuda_matmulPfPKfS1_jjjjE6tile_A[1024];
	// demoted variable
	.shared .align 4 .b8 _ZZ17tiled_cuda_matmulPfPKfS1_jjjjE6tile_B[1024];
	ld.param.u64 	%rd4, [_Z17tiled_cuda_matmulPfPKfS1_jjjj_param_1];
	ld.param.u64 	%rd5, [_Z17tiled_cuda_matmulPfPKfS1_jjjj_param_2];
	ld.param.u32 	%r35, [_Z17tiled_cuda_matmulPfPKfS1_jjjj_param_3];
	ld.param.u32 	%r36, [_Z17tiled_cuda_matmulPfPKfS1_jjjj_param_4];
	ld.param.u32 	%r37, [_Z17tiled_cuda_matmulPfPKfS1_jjjj_param_5];
	ld.param.u32 	%r38, [_Z17tiled_cuda_matmulPfPKfS1_jjjj_param_6];
	mov.u32 	%r39, %ctaid.y;
	mov.u32 	%r1, %tid.y;
	mad.lo.s32 	%r2, %r38, %r39, %r1;
	mov.u32 	%r40, %ctaid.x;
	mov.u32 	%r3, %tid.x;
	mad.lo.s32 	%r4, %r38, %r40, %r3;
	add.s32 	%r41, %r36, -1;
	add.s32 	%r5, %r41, %r38;
	setp.lt.u32 	%p1, %r5, %r41;
	mov.f32 	%f125, 0f00000000;
	@%p1 bra 	$L__BB1_20;
	shl.b32 	%r43, %r1, 6;
	mov.u32 	%r44, _ZZ17tiled_cuda_matmulPfPKfS1_jjjjE6tile_A;
	add.s32 	%r6, %r44, %r43;
	mul.lo.s32 	%r7, %r2, %r36;
	shl.b32 	%r45, %r3, 2;
	mov.u32 	%r46, _ZZ17tiled_cuda_matmulPfPKfS1_jjjjE6tile_B;
	add.s32 	%r8, %r46, %r45;
	max.u32 	%r47, %r38, 1;
	and.b32  	%r9, %r47, 15;
	and.b32  	%r10, %r47, 7;
	and.b32  	%r11, %r47, -16;
	and.b32  	%r12, %r47, 3;
	neg.s32 	%r13, %r11;
	div.u32 	%r14, %r5, %r38;
	cvta.to.global.u64 	%rd1, %rd4;
	cvta.to.global.u64 	%rd2, %rd5;
	mov.f32 	%f125, 0f00000000;
	mov.b32 	%r77, 0;
$L__BB1_2:
	setp.ge.u32 	%p2, %r2, %r35;
	mul.lo.s32 	%r16, %r77, %r38;
	add.s32 	%r17, %r16, %r3;
	setp.ge.u32 	%p3, %r17, %r36;
	mov.f32 	%f116, 0f00000000;
	or.pred  	%p4, %p2, %p3;
	@%p4 bra 	$L__BB1_4;
	add.s32 	%r48, %r17, %r7;
	mul.wide.u32 	%rd6, %r48, 4;
	add.s64 	%rd7, %rd1, %rd6;
	ld.global.f32 	%f116, [%rd7];
$L__BB1_4:
	setp.ge.u32 	%p5, %r4, %r37;
	add.s32 	%r50, %r6, %r45;
	st.shared.f32 	[%r50], %f116;
	add.s32 	%r18, %r16, %r1;
	setp.ge.u32 	%p6, %r18, %r36;
	mov.f32 	%f117, 0f00000000;
	or.pred  	%p7, %p5, %p6;
	@%p7 bra 	$L__BB1_6;
	mad.lo.s32 	%r51, %r18, %r37, %r4;
	mul.wide.u32 	%rd8, %r51, 4;
	add.s64 	%rd9, %rd2, %rd8;
	ld.global.f32 	%f117, [%rd9];
$L__BB1_6:
	setp.lt.u32 	%p8, %r38, 16;
	add.s32 	%r55, %r46, %r43;
	add.s32 	%r57, %r55, %r45;
	st.shared.f32 	[%r57], %f117;
	bar.sync 	0;
	mov.b32 	%r82, 0;
	@%p8 bra 	$L__BB1_9;
	mov.u32 	%r59, _ZZ17tiled_cuda_matmulPfPKfS1_jjjjE6tile_A;
	add.s32 	%r60, %r43, %r59;
	add.s32 	%r79, %r60, 32;
	shl.b32 	%r61, %r3, 2;
	mov.u32 	%r62, _ZZ17tiled_cuda_matmulPfPKfS1_jjjjE6tile_B;
	add.s32 	%r63, %r61, %r62;
	add.s32 	%r78, %r63, 512;
	mov.u32 	%r80, %r13;
$L__BB1_8:
	.pragma "nounroll";
	ld.shared.f32 	%f26, [%r79+-32];
	ld.shared.f32 	%f27, [%r78+-512];
	fma.rn.f32 	%f28, %f26, %f27, %f125;
	ld.shared.f32 	%f29, [%r79+-28];
	ld.shared.f32 	%f30, [%r78+-448];
	fma.rn.f32 	%f31, %f29, %f30, %f28;
	ld.shared.f32 	%f32, [%r79+-24];
	ld.shared.f32 	%f33, [%r78+-384];
	fma.rn.f32 	%f34, %f32, %f33, %f31;
	ld.shared.f32 	%f35, [%r79+-20];
	ld.shared.f32 	%f36, [%r78+-320];
	fma.rn.f32 	%f37, %f35, %f36, %f34;
	ld.shared.f32 	%f38, [%r79+-16];
	ld.shared.f32 	%f39, [%r78+-256];
	fma.rn.f32 	%f40, %f38, %f39, %f37;
	ld.shared.f32 	%f41, [%r79+-12];
	ld.shared.f32 	%f42, [%r78+-192];
	fma.rn.f32 	%f43, %f41, %f42, %f40;
	ld.shared.f32 	%f44, [%r79+-8];
	ld.shared.f32 	%f45, [%r78+-128];
	fma.rn.f32 	%f46, %f44, %f45, %f43;
	ld.shared.f32 	%f47, [%r79+-4];
	ld.shared.f32 	%f48, [%r78+-64];
	fma.rn.f32 	%f49, %f47, %f48, %f46;
	ld.shared.f32 	%f50, [%r79];
	ld.shared.f32 	%f51, [%r78];
	fma.rn.f32 	%f52, %f50, %f51, %f49;
	ld.shared.f32 	%f53, [%r79+4];
	ld.shared.f32 	%f54, [%r78+64];
	fma.rn.f32 	%f55, %f53, %f54, %f52;
	ld.shared.f32 	%f56, [%r79+8];
	ld.shared.f32 	%f57, [%r78+128];
	fma.rn.f32 	%f58, %f56, %f57, %f55;
	ld.shared.f32 	%f59, [%r79+12];
	ld.shared.f32 	%f60, [%r78+192];
	fma.rn.f32 	%f61, %f59, %f60, %f58;
	ld.shared.f32 	%f62, [%r79+16];
	ld.shared.f32 	%f63, [%r78+256];
	fma.rn.f32 	%f64, %f62, %f63, %f61;
	ld.shared.f32 	%f65, [%r79+20];
	ld.shared.f32 	%f66, [%r78+320];
	fma.rn.f32 	%f67, %f65, %f66, %f64;
	ld.shared.f32 	%f68, [%r79+24];
	ld.shared.f32 	%f69, [%r78+384];
	fma.rn.f32 	%f70, %f68, %f69, %f67;
	ld.shared.f32 	%f71, [%r79+28];
	ld.shared.f32 	%f72, [%r78+448];
	fma.rn.f32 	%f125, %f71, %f72, %f70;
	add.s32 	%r80, %r80, 16;
	add.s32 	%r79, %r79, 64;
	add.s32 	%r78, %r78, 1024;
	setp.ne.s32 	%p9, %r80, 0;
	mov.u32 	%r82, %r11;
	@%p9 bra 	$L__BB1_8;
$L__BB1_9:
	setp.eq.s32 	%p10, %r9, 0;
	@%p10 bra 	$L__BB1_19;
	add.s32 	%r64, %r9, -1;
	setp.lt.u32 	%p11, %r64, 7;
	@%p11 bra 	$L__BB1_12;
	shl.b32 	%r65, %r82, 2;
	add.s32 	%r66, %r6, %r65;
	ld.shared.f32 	%f74, [%r66];
	shl.b32 	%r67, %r82, 6;
	add.s32 	%r68, %r8, %r67;
	ld.shared.f32 	%f75, [%r68];
	fma.rn.f32 	%f76, %f74, %f75, %f125;
	ld.shared.f32 	%f77, [%r66+4];
	ld.shared.f32 	%f78, [%r68+64];
	fma.rn.f32 	%f79, %f77, %f78, %f76;
	ld.shared.f32 	%f80, [%r66+8];
	ld.shared.f32 	%f81, [%r68+128];
	fma.rn.f32 	%f82, %f80, %f81, %f79;
	ld.shared.f32 	%f83, [%r66+12];
	ld.shared.f32 	%f84, [%r68+192];
	fma.rn.f32 	%f85, %f83, %f84, %f82;
	ld.shared.f32 	%f86, [%r66+16];
	ld.shared.f32 	%f87, [%r68+256];
	fma.rn.f32 	%f88, %f86, %f87, %f85;
	ld.shared.f32 	%f89, [%r66+20];
	ld.shared.f32 	%f90, [%r68+320];
	fma.rn.f32 	%f91, %f89, %f90, %f88;
	ld.shared.f32 	%f92, [%r66+24];
	ld.shared.f32 	%f93, [%r68+384];
	fma.rn.f32 	%f94, %f92, %f93, %f91;
	ld.shared.f32 	%f95, [%r66+28];
	ld.shared.f32 	%f96, [%r68+448];
	fma.rn.f32 	%f125, %f95, %f96, %f94;
	add.s32 	%r82, %r82, 8;
$L__BB1_12:
	setp.eq.s32 	%p12, %r10, 0;
	@%p12 bra 	$L__BB1_19;
	add.s32 	%r69, %r10, -1;
	setp.lt.u32 	%p13, %r69, 3;
	@%p13 bra 	$L__BB1_15;
	shl.b32 	%r70, %r82, 2;
	add.s32 	%r71, %r6, %r70;
	ld.shared.f32 	%f98, [%r71];
	shl.b32 	%r72, %r82, 6;
	add.s32 	%r73, %r8, %r72;
	ld.shared.f32 	%f99, [%r73];
	fma.rn.f32 	%f100, %f98, %f99, %f125;
	ld.shared.f32 	%f101, [%r71+4];
	ld.shared.f32 	%f102, [%r73+64];
	fma.rn.f32 	%f103, %f101, %f102, %f100;
	ld.shared.f32 	%f104, [%r71+8];
	ld.shared.f32 	%f105, [%r73+128];
	fma.rn.f32 	%f106, %f104, %f105, %f103;
	ld.shared.f32 	%f107, [%r71+12];
	ld.shared.f32 	%f108, [%r73+192];
	fma.rn.f32 	%f125, %f107, %f108, %f106;
	add.s32 	%r82, %r82, 4;
$L__BB1_15:
	setp.eq.s32 	%p14, %r12, 0;
	@%p14 bra 	$L__BB1_19;
	setp.eq.s32 	%p15, %r12, 1;
	shl.b32 	%r74, %r82, 2;
	add.s32 	%r32, %r6, %r74;
	ld.shared.f32 	%f109, [%r32];
	shl.b32 	%r75, %r82, 6;
	add.s32 	%r33, %r8, %r75;
	ld.shared.f32 	%f110, [%r33];
	fma.rn.f32 	%f125, %f109, %f110, %f125;
	@%p15 bra 	$L__BB1_19;
	setp.eq.s32 	%p16, %r12, 2;
	ld.shared.f32 	%f111, [%r32+4];
	ld.shared.f32 	%f112, [%r33+64];
	fma.rn.f32 	%f125, %f111, %f112, %f125;
	@%p16 bra 	$L__BB1_19;
	ld.shared.f32 	%f113, [%r32+8];
	ld.shared.f32 	%f114, [%r33+128];
	fma.rn.f32 	%f125, %f113, %f114, %f125;
$L__BB1_19:
	bar.sync 	0;
	add.s32 	%r77, %r77, 1;
	setp.lt.u32 	%p17, %r77, %r14;
	@%p17 bra 	$L__BB1_2;
$L__BB1_20:
	setp.ge.u32 	%p18, %r2, %r35;
	setp.ge.u32 	%p19, %r4, %r37;
	or.pred  	%p20, %p18, %p19;
	@%p20 bra 	$L__BB1_22;
	ld.param.u64 	%rd13, [_Z17tiled_cuda_matmulPfPKfS1_jjjj_param_0];
	mad.lo.s32 	%r76, %r2, %r37, %r4;
	cvta.to.global.u64 	%rd10, %rd13;
	mul.wide.u32 	%rd11, %r76, 4;
	add.s64 	%rd12, %rd10, %rd11;
	st.global.f32 	[%rd12], %f125;
$L__BB1_22:
	ret;

}


// ===== COMPILED SASS (sm_100) =====

	.target	sm_100

	.elftype	@"ET_EXEC"


//--------------------- .note.nv.tkinfo           --------------------------
	.section	.note.nv.tkinfo,"",@"SHT_NOTE"
	.sectionflags	@"SHF_NOTE_NV_TKINFO"
	.tkinfo
        /*0018*/ 	.word	0x00000002
        /*0030*/ 	.string	""
        /*0030*/ 	.string	"ptxas"
        /*0030*/ 	.string	"Cuda compilation tools, release 13.0, V13.0.88"
        /*0030*/ 	.string	"Build cuda_13.0.r13.0/compiler.36424714_0"
        /*0030*/ 	.string	"-arch sm_100 -m 64 "



//--------------------- .note.nv.cuinfo           --------------------------
	.section	.note.nv.cuinfo,"",@"SHT_NOTE"
	.sectionflags	@"SHF_NOTE_NV_CUINFO"
        /*0018*/ 	.short	0x0002
        /*001a*/ 	.short	0x0064
        /*001c*/ 	.short	0x0082
	.zero		2


//--------------------- .nv.info                  --------------------------
	.section	.nv.info,"",@"SHT_CUDA_INFO"
	.align	4


	//----- nvinfo : EIATTR_REGCOUNT
	.align		4
        /*0000*/ 	.byte	0x04, 0x2f
        /*0002*/ 	.short	(.L_1 - .L_0)
	.align		4
.L_0:
        /*0004*/ 	.word	index@(_Z17naive_cuda_matmulPfPKfS1_jjj)
        /*0008*/ 	.word	0x00000020


	//----- nvinfo : EIATTR_FRAME_SIZE
	.align		4
.L_1:
        /*000c*/ 	.byte	0x04, 0x11
        /*000e*/ 	.short	(.L_3 - .L_2)
	.align		4
.L_2:
        /*0010*/ 	.word	index@(_Z17naive_cuda_matmulPfPKfS1_jjj)
        /*0014*/ 	.word	0x00000000


	//----- nvinfo : EIATTR_REGCOUNT
	.align		4
.L_3:
        /*0018*/ 	.byte	0x04, 0x2f
        /*001a*/ 	.short	(.L_5 - .L_4)
	.align		4
.L_4:
        /*001c*/ 	.word	index@(_Z17tiled_cuda_matmulPfPKfS1_jjjj)
        /*0020*/ 	.word	0x0000001f


	//----- nvinfo : EIATTR_FRAME_SIZE
	.align		4
.L_5:
        /*0024*/ 	.byte	0x04, 0x11
        /*0026*/ 	.short	(.L_7 - .L_6)
	.align		4
.L_6:
        /*0028*/ 	.word	index@(_Z17tiled_cuda_matmulPfPKfS1_jjjj)
        /*002c*/ 	.word	0x00000000


	//----- nvinfo : EIATTR_MIN_STACK_SIZE
	.align		4
.L_7:
        /*0030*/ 	.byte	0x04, 0x12
        /*0032*/ 	.short	(.L_9 - .L_8)
	.align		4
.L_8:
        /*0034*/ 	.word	index@(_Z17tiled_cuda_matmulPfPKfS1_jjjj)
        /*0038*/ 	.word	0x00000000


	//----- nvinfo : EIATTR_MIN_STACK_SIZE
	.align		4
.L_9:
        /*003c*/ 	.byte	0x04, 0x12
        /*003e*/ 	.short	(.L_11 - .L_10)
	.align		4
.L_10:
        /*0040*/ 	.word	index@(_Z17naive_cuda_matmulPfPKfS1_jjj)
        /*0044*/ 	.word	0x00000000
.L_11:


//--------------------- .nv.compat                --------------------------
	.section	.nv.compat,"",@"SHT_CUDA_COMPAT_INFO"
	.align	4
        /*0000*/ 	.byte	0x02, 0x09, 0x00, 0x00, 0x02, 0x02, 0x01, 0x00, 0x02, 0x05, 0x05, 0x00, 0x03, 0x07, 0x01, 0x01
        /*0010*/ 	.byte	0x02, 0x03, 0x00, 0x00, 0x02, 0x06, 0x01, 0x00, 0x04, 0x0b, 0x08, 0x00, 0x09, 0x00, 0x00, 0x00
        /*0020*/ 	.byte	0x00, 0x00, 0x00, 0x00


//--------------------- .nv.info._Z17tiled_cuda_matmulPfPKfS1_jjjj --------------------------
	.section	.nv.info._Z17tiled_cuda_matmulPfPKfS1_jjjj,"",@"SHT_CUDA_INFO"
	.sectionflags	@""
	.align	4


	//----- nvinfo : EIATTR_CUDA_API_VERSION
	.align		4
        /*0000*/ 	.byte	0x04, 0x37
        /*0002*/ 	.short	(.L_13 - .L_12)
.L_12:
        /*0004*/ 	.word	0x00000082


	//----- nvinfo : EIATTR_KPARAM_INFO
	.align		4
.L_13:
        /*0008*/ 	.byte	0x04, 0x17
        /*000a*/ 	.short	(.L_15 - .L_14)
.L_14:
        /*000c*/ 	.word	0x00000000
        /*0010*/ 	.short	0x0006
        /*0012*/ 	.short	0x0024
        /*0014*/ 	.byte	0x00, 0xf0, 0x11, 0x00


	//----- nvinfo : EIATTR_KPARAM_INFO
	.align		4
.L_15:
        /*0018*/ 	.byte	0x04, 0x17
        /*001a*/ 	.short	(.L_17 - .L_16)
.L_16:
        /*001c*/ 	.word	0x00000000
        /*0020*/ 	.short	0x0005
        /*0022*/ 	.short	0x0020
        /*0024*/ 	.byte	0x00, 0xf0, 0x11, 0x00


	//----- nvinfo : EIATTR_KPARAM_INFO
	.align		4
.L_17:
        /*0028*/ 	.byte	0x04, 0x17
        /*002a*/ 	.short	(.L_19 - .L_18)
.L_18:
        /*002c*/ 	.word	0x00000000
        /*0030*/ 	.short	0x0004
        /*0032*/ 	.short	0x001c
        /*0034*/ 	.byte	0x00, 0xf0, 0x11, 0x00


	//----- nvinfo : EIATTR_KPARAM_INFO
	.align		4
.L_19:
        /*0038*/ 	.byte	0x04, 0x17
        /*003a*/ 	.short	(.L_21 - .L_20)
.L_20:
        /*003c*/ 	.word	0x00000000
        /*0040*/ 	.short	0x0003
        /*0042*/ 	.short	0x0018
        /*0044*/ 	.byte	0x00, 0xf0, 0x11, 0x00


	//----- nvinfo : EIATTR_KPARAM_INFO
	.align		4
.L_21:
        /*0048*/ 	.byte	0x04, 0x17
        /*004a*/ 	.short	(.L_23 - .L_22)
.L_22:
        /*004c*/ 	.word	0x00000000
        /*0050*/ 	.short	0x0002
        /*0052*/ 	.short	0x0010
        /*0054*/ 	.byte	0x00, 0xf5, 0x21, 0x00


	//----- nvinfo : EIATTR_KPARAM_INFO
	.align		4
.L_23:
        /*0058*/ 	.byte	0x04, 0x17
        /*005a*/ 	.short	(.L_25 - .L_24)
.L_24:
        /*005c*/ 	.word	0x00000000
        /*0060*/ 	.short	0x0001
        /*0062*/ 	.short	0x0008
        /*0064*/ 	.byte	0x00, 0xf5, 0x21, 0x00


	//----- nvinfo : EIATTR_KPARAM_INFO
	.align		4
.L_25:
        /*0068*/ 	.byte	0x04, 0x17
        /*006a*/ 	.short	(.L_27 - .L_26)
.L_26:
        /*006c*/ 	.word	0x00000000
        /*0070*/ 	.short	0x0000
        /*0072*/ 	.short	0x0000
        /*0074*/ 	.byte	0x00, 0xf5, 0x21, 0x00


	//----- nvinfo : EIATTR_SPARSE_MMA_MASK
	.align		4
.L_27:
        /*0078*/ 	.byte	0x03, 0x50
        /*007a*/ 	.short	0x0000


	//----- nvinfo : EIATTR_MAXREG_COUNT
	.align		4
        /*007c*/ 	.byte	0x03, 0x1b
        /*007e*/ 	.short	0x00ff


	//----- nvinfo : EIATTR_NUM_BARRIERS
	.align		4
        /*0080*/ 	.byte	0x02, 0x4c
        /*0082*/ 	.byte	0x01
	.zero		1


	//----- nvinfo : EIATTR_MERCURY_ISA_VERSION
	.align		4
        /*0084*/ 	.byte	0x03, 0x5f
        /*0086*/ 	.short	0x0101


	//----- nvinfo : EIATTR_UNUSED_LOAD_BYTE_OFFSET
	.align		4
        /*0088*/ 	.byte	0x04, 0x44
        /*008a*/ 	.short	(.L_29 - .L_28)


	//   ....[0]....
.L_28:
        /*008c*/ 	.word	0x00000b20
        /*0090*/ 	.word	0x00000fff


	//----- nvinfo : EIATTR_VRC_CTA_INIT_COUNT
	.align		4
.L_29:
        /*0094*/ 	.byte	0x02, 0x4a
	.zero		1
	.zero		1


	//----- nvinfo : EIATTR_EXIT_INSTR_OFFSETS
	.align		4
        /*0098*/ 	.byte	0x04, 0x1c
        /*009a*/ 	.short	(.L_31 - .L_30)


	//   ....[0]....
.L_30:
        /*009c*/ 	.word	0x00000c10


	//   ....[1]....
        /*00a0*/ 	.word	0x00000c60


	//----- nvinfo : EIATTR_CBANK_PARAM_SIZE
	.align		4
.L_31:
        /*00a4*/ 	.byte	0x03, 0x19
        /*00a6*/ 	.short	0x0028


	//----- nvinfo : EIATTR_PARAM_CBANK
	.align		4
        /*00a8*/ 	.byte	0x04, 0x0a
        /*00aa*/ 	.short	(.L_33 - .L_32)
	.align		4
.L_32:
        /*00ac*/ 	.word	index@(.nv.constant0._Z17tiled_cuda_matmulPfPKfS1_jjjj)
        /*00b0*/ 	.short	0x0380
        /*00b2*/ 	.short	0x0028


	//----- nvinfo : EIATTR_SW_WAR
	.align		4
.L_33:
        /*00b4*/ 	.byte	0x04, 0x36
        /*00b6*/ 	.short	(.L_35 - .L_34)
.L_34:
        /*00b8*/ 	.word	0x00000008
.L_35:


//--------------------- .nv.info._Z17naive_cuda_matmulPfPKfS1_jjj --------------------------
	.section	.nv.info._Z17naive_cuda_matmulPfPKfS1_jjj,"",@"SHT_CUDA_INFO"
	.sectionflags	@""
	.align	4


	//----- nvinfo : EIATTR_CUDA_API_VERSION
	.align		4
        /*0000*/ 	.byte	0x04, 0x37
        /*0002*/ 	.short	(.L_37 - .L_36)
.L_36:
        /*0004*/ 	.word	0x00000082


	//----- nvinfo : EIATTR_KPARAM_INFO
	.align		4
.L_37:
        /*0008*/ 	.byte	0x04, 0x17
        /*000a*/ 	.short	(.L_39 - .L_38)
.L_38:
        /*000c*/ 	.word	0x00000000
        /*0010*/ 	.short	0x0005
        /*0012*/ 	.short	0x0020
        /*0014*/ 	.byte	0x00, 0xf0, 0x11, 0x00


	//----- nvinfo : EIATTR_KPARAM_INFO
	.align		4
.L_39:
        /*0018*/ 	.byte	0x04, 0x17
        /*001a*/ 	.short	(.L_41 - .L_40)
.L_40:
        /*001c*/ 	.word	0x00000000
        /*0020*/ 	.short	0x0004
        /*0022*/ 	.short	0x001c
        /*0024*/ 	.byte	0x00, 0xf0, 0x11, 0x00


	//----- nvinfo : EIATTR_KPARAM_INFO
	.align		4
.L_41:
        /*0028*/ 	.byte	0x04, 0x17
        /*002a*/ 	.short	(.L_43 - .L_42)
.L_42:
        /*002c*/ 	.word	0x00000000
        /*0030*/ 	.short	0x0003
        /*0032*/ 	.short	0x0018
        /*0034*/ 	.byte	0x00, 0xf0, 0x11, 0x00


	//----- nvinfo : EIATTR_KPARAM_INFO
	.align		4
.L_43:
        /*0038*/ 	.byte	0x04, 0x17
        /*003a*/ 	.short	(.L_45 - .L_44)
.L_44:
        /*003c*/ 	.word	0x00000000
        /*0040*/ 	.short	0x0002
        /*0042*/ 	.short	0x0010
        /*0044*/ 	.byte	0x00, 0xf5, 0x21, 0x00


	//----- nvinfo : EIATTR_KPARAM_INFO
	.align		4
.L_45:
        /*0048*/ 	.byte	0x04, 0x17
        /*004a*/ 	.short	(.L_47 - .L_46)
.L_46:
        /*004c*/ 	.word	0x00000000
        /*0050*/ 	.short	0x0001
        /*0052*/ 	.short	0x0008
        /*0054*/ 	.byte	0x00, 0xf5, 0x21, 0x00


	//----- nvinfo : EIATTR_KPARAM_INFO
	.align		4
.L_47:
        /*0058*/ 	.byte	0x04, 0x17
        /*005a*/ 	.short	(.L_49 - .L_48)
.L_48:
        /*005c*/ 	.word	0x00000000
        /*0060*/ 	.short	0x0000
        /*0062*/ 	.short	0x0000
        /*0064*/ 	.byte	0x00, 0xf5, 0x21, 0x00


	//----- nvinfo : EIATTR_SPARSE_MMA_MASK
	.align		4
.L_49:
        /*0068*/ 	.byte	0x03, 0x50
        /*006a*/ 	.short	0x0000


	//----- nvinfo : EIATTR_MAXREG_COUNT
	.align		4
        /*006c*/ 	.byte	0x03, 0x1b
        /*006e*/ 	.short	0x00ff


	//----- nvinfo : EIATTR_MERCURY_ISA_VERSION
	.align		4
        /*0070*/ 	.byte	0x03, 0x5f
        /*0072*/ 	.short	0x0101


	//----- nvinfo : EIATTR_VRC_CTA_INIT_COUNT
	.align		4
        /*0074*/ 	.byte	0x02, 0x4a
	.zero		1
	.zero		1


	//----- nvinfo : EIATTR_EXIT_INSTR_OFFSETS
	.align		4
        /*0078*/ 	.byte	0x04, 0x1c
        /*007a*/ 	.short	(.L_51 - .L_50)


	//   ....[0]....
.L_50:
        /*007c*/ 	.word	0x000000e0


	//   ....[1]....
        /*0080*/ 	.word	0x00000a90


	//----- nvinfo : EIATTR_CBANK_PARAM_SIZE
	.align		4
.L_51:
        /*0084*/ 	.byte	0x03, 0x19
        /*0086*/ 	.short	0x0024


	//----- nvinfo : EIATTR_PARAM_CBANK
	.align		4
        /*0088*/ 	.byte	0x04, 0x0a
        /*008a*/ 	.short	(.L_53 - .L_52)
	.align		4
.L_52:
        /*008c*/ 	.word	index@(.nv.constant0._Z17naive_cuda_matmulPfPKfS1_jjj)
        /*0090*/ 	.short	0x0380
        /*0092*/ 	.short	0x0024


	//----- nvinfo : EIATTR_SW_WAR
	.align		4
.L_53:
        /*0094*/ 	.byte	0x04, 0x36
        /*0096*/ 	.short	(.L_55 - .L_54)
.L_54:
        /*0098*/ 	.word	0x00000008
.L_55:


//--------------------- .nv.callgraph             --------------------------
	.section	.nv.callgraph,"",@"SHT_CUDA_CALLGRAPH"
	.align	4
	.sectionentsize	8
	.align		4
        /*0000*/ 	.word	0x00000000
	.align		4
        /*0004*/ 	.word	0xffffffff
	.align		4
        /*0008*/ 	.word	0x00000000
	.align		4
        /*000c*/ 	.word	0xfffffffe
	.align		4
        /*0010*/ 	.word	0x00000000
	.align		4
        /*0014*/ 	.word	0xfffffffd
	.align		4
        /*0018*/ 	.word	0x00000000
	.align		4
        /*001c*/ 	.word	0xfffffffc


//--------------------- .text._Z17tiled_cuda_matmulPfPKfS1_jjjj --------------------------
	.section	.text._Z17tiled_cuda_matmulPfPKfS1_jjjj,"ax",@progbits
	.align	128
        .global         _Z17tiled_cuda_matmulPfPKfS1_jjjj
        .type           _Z17tiled_cuda_matmulPfPKfS1_jjjj,@function
        .size           _Z17tiled_cuda_matmulPfPKfS1_jjjj,(.L_x_13 - _Z17tiled_cuda_matmulPfPKfS1_jjjj)
        .other          _Z17tiled_cuda_matmulPfPKfS1_jjjj,@"STO_CUDA_ENTRY STV_DEFAULT"
_Z17tiled_cuda_matmulPfPKfS1_jjjj:
.text._Z17tiled_cuda_matmulPfPKfS1_jjjj:
[----:B------:R-:W-:Y:S01]  /*0000*/  LDC R1, c[0x0][0x37c] ;  /* 0x0000df00ff017b82 */ /* 0x000fe20000000800 */
[----:B------:R-:W0:Y:S07]  /*0010*/  LDCU UR4, c[0x0][0x39c] ;  /* 0x00007380ff0477ac */ /* 0x000e2e0008000800 */
[----:B------:R-:W1:Y:S01]  /*0020*/  LDC R9, c[0x0][0x3a4] ;  /* 0x0000e900ff097b82 */ /* 0x000e620000000800 */
[----:B------:R-:W2:Y:S01]  /*0030*/  S2R R0, SR_TID.Y ;  /* 0x0000000000007919 */ /* 0x000ea20000002200 */
[----:B------:R-:W-:Y:S01]  /*0040*/  HFMA2 R25, -RZ, RZ, 0, 0 ;  /* 0x00000000ff197431 */ /* 0x000fe200000001ff */
[----:B------:R-:W3:Y:S01]  /*0050*/  LDCU.64 UR10, c[0x0][0x358] ;  /* 0x00006b00ff0a77ac */ /* 0x000ee20008000a00 */
[----:B------:R-:W4:Y:S04]  /*0060*/  S2R R2, SR_TID.X ;  /* 0x0000000000027919 */ /* 0x000f280000002100 */
[----:B------:R-:W2:Y:S08]  /*0070*/  S2UR UR5, SR_CTAID.Y ;  /* 0x00000000000579c3 */ /* 0x000eb00000002600 */
[----:B------:R-:W4:Y:S01]  /*0080*/  S2UR UR6, SR_CTAID.X ;  /* 0x00000000000679c3 */ /* 0x000f220000002500 */
[----:B0-----:R-:W-:-:S06]  /*0090*/  UIADD3 UR4, UPT, UPT, UR4, -0x1, URZ ;  /* 0xffffffff04047890 */ /* 0x001fcc000fffe0ff */
[----:B-1----:R-:W-:-:S04]  /*00a0*/  IADD3 R6, PT, PT, R9, UR4, RZ ;  /* 0x0000000409067c10 */ /* 0x002fc8000fffe0ff */
[----:B------:R-:W-:Y:S01]  /*00b0*/  ISETP.GE.U32.AND P0, PT, R6, UR4, PT ;  /* 0x0000000406007c0c */ /* 0x000fe2000bf06070 */
[C---:B--2---:R-:W-:Y:S02]  /*00c0*/  IMAD R21, R9.reuse, UR5, R0 ;  /* 0x0000000509157c24 */ /* 0x044fe4000f8e0200 */
[----:B----4-:R-:W-:-:S10]  /*00d0*/  IMAD R18, R9, UR6, R2 ;  /* 0x0000000609127c24 */ /* 0x010fd4000f8e0202 */
[----:B---3--:R-:W-:Y:S05]  /*00e0*/  @!P0 BRA `(.L_x_0) ;  /* 0x0000000800b88947 */ /* 0x008fea0003800000 */
[----:B------:R-:W0:Y:S01]  /*00f0*/  I2F.U32.RP R7, R9 ;  /* 0x0000000900077306 */ /* 0x000e220000209000 */
[----:B------:R-:W1:Y:S01]  /*0100*/  S2UR UR6, SR_CgaCtaId ;  /* 0x00000000000679c3 */ /* 0x000e620000008800 */
[----:B------:R-:W-:Y:S01]  /*0110*/  ISETP.NE.U32.AND P2, PT, R9, RZ, PT ;  /* 0x000000ff0900720c */ /* 0x000fe20003f45070 */
[----:B------:R-:W-:Y:S01]  /*0120*/  UMOV UR4, 0x400 ;  /* 0x0000040000047882 */ /* 0x000fe20000000000 */
[----:B------:R-:W-:Y:S01]  /*0130*/  MOV R25, RZ ;  /* 0x000000ff00197202 */ /* 0x000fe20000000f00 */
[----:B------:R-:W-:-:S03]  /*0140*/  UIADD3 UR5, UPT, UPT, UR4, 0x400, URZ ;  /* 0x0000040004057890 */ /* 0x000fc6000fffe0ff */
[----:B0-----:R-:W0:Y:S01]  /*0150*/  MUFU.RCP R7, R7 ;  /* 0x0000000700077308 */ /* 0x001e220000001000 */
[----:B-1----:R-:W-:Y:S02]  /*0160*/  ULEA UR5, UR6, UR5, 0x18 ;  /* 0x0000000506057291 */ /* 0x002fe4000f8ec0ff */
[----:B------:R-:W-:-:S04]  /*0170*/  ULEA UR4, UR6, UR4, 0x18 ;  /* 0x0000000406047291 */ /* 0x000fc8000f8ec0ff */
[----:B------:R-:W-:Y:S01]  /*0180*/  LEA R17, R2, UR5, 0x2 ;  /* 0x0000000502117c11 */ /* 0x000fe2000f8e10ff */
[----:B0-----:R-:W-:Y:S01]  /*0190*/  VIADD R4, R7, 0xffffffe ;  /* 0x0ffffffe07047836 */ /* 0x001fe20000000000 */
[----:B------:R-:W-:Y:S01]  /*01a0*/  LEA R19, R0, UR4, 0x6 ;  /* 0x0000000400137c11 */ /* 0x000fe2000f8e30ff */
[----:B------:R-:W-:Y:S02]  /*01b0*/  UMOV UR4, URZ ;  /* 0x000000ff00047c82 */ /* 0x000fe40008000000 */
[----:B------:R0:W1:Y:S02]  /*01c0*/  F2I.FTZ.U32.TRUNC.NTZ R5, R4 ;  /* 0x0000000400057305 */ /* 0x000064000021f000 */
[----:B0-----:R-:W-:Y:S02]  /*01d0*/  MOV R4, RZ ;  /* 0x000000ff00047202 */ /* 0x001fe40000000f00 */
[----:B-1----:R-:W-:-:S05]  /*01e0*/  IADD3 R8, PT, PT, RZ, -R5, RZ ;  /* 0x80000005ff087210 */ /* 0x002fca0007ffe0ff */
[----:B------:R-:W-:-:S04]  /*01f0*/  IMAD R3, R8, R9, RZ ;  /* 0x0000000908037224 */ /* 0x000fc800078e02ff */
[----:B------:R-:W-:Y:S01]  /*0200*/  IMAD.HI.U32 R3, R5, R3, R4 ;  /* 0x0000000305037227 */ /* 0x000fe200078e0004 */
[----:B------:R-:W-:-:S04]  /*0210*/  VIMNMX.U32 R4, PT, PT, R9, 0x1, !PT ;  /* 0x0000000109047848 */ /* 0x000fc80007fe0000 */
[C---:B------:R-:W-:Y:S01]  /*0220*/  LOP3.LUT R16, R4.reuse, 0xf, RZ, 0xc0, !PT ;  /* 0x0000000f04107812 */ /* 0x040fe200078ec0ff */
[----:B------:R-:W-:Y:S01]  /*0230*/  IMAD.HI.U32 R3, R3, R6, RZ ;  /* 0x0000000603037227 */ /* 0x000fe200078e00ff */
[----:B------:R-:W-:-:S03]  /*0240*/  LOP3.LUT R7, R4, 0x7, RZ, 0xc0, !PT ;  /* 0x0000000704077812 */ /* 0x000fc600078ec0ff */
[----:B------:R-:W-:-:S04]  /*0250*/  IMAD.MOV R5, RZ, RZ, -R3 ;  /* 0x000000ffff057224 */ /* 0x000fc800078e0a03 */
[----:B------:R-:W-:-:S05]  /*0260*/  IMAD R6, R9, R5, R6 ;  /* 0x0000000509067224 */ /* 0x000fca00078e0206 */
[----:B------:R-:W-:-:S13]  /*0270*/  ISETP.GE.U32.AND P0, PT, R6, R9, PT ;  /* 0x000000090600720c */ /* 0x000fda0003f06070 */
[-C--:B------:R-:W-:Y:S02]  /*0280*/  @P0 IADD3 R6, PT, PT, R6, -R9.reuse, RZ ;  /* 0x8000000906060210 */ /* 0x080fe40007ffe0ff */
[----:B------:R-:W-:Y:S02]  /*0290*/  @P0 IADD3 R3, PT, PT, R3, 0x1, RZ ;  /* 0x0000000103030810 */ /* 0x000fe40007ffe0ff */
[----:B------:R-:W-:Y:S02]  /*02a0*/  ISETP.GE.U32.AND P1, PT, R6, R9, PT ;  /* 0x000000090600720c */ /* 0x000fe40003f26070 */
[C---:B------:R-:W-:Y:S02]  /*02b0*/  LOP3.LUT R6, R4.reuse, 0xfffffff0, RZ, 0xc0, !PT ;  /* 0xfffffff004067812 */ /* 0x040fe400078ec0ff */
[----:B------:R-:W-:Y:S02]  /*02c0*/  LOP3.LUT R4, R4, 0x3, RZ, 0xc0, !PT ;  /* 0x0000000304047812 */ /* 0x000fe400078ec0ff */
[----:B------:R-:W-:-:S07]  /*02d0*/  IADD3 R5, PT, PT, -R6, RZ, RZ ;  /* 0x000000ff06057210 */ /* 0x000fce0007ffe1ff */
[----:B------:R-:W-:Y:S01]  /*02e0*/  @P1 VIADD R3, R3, 0x1 ;  /* 0x0000000103031836 */ /* 0x000fe20000000000 */
[----:B------:R-:W-:-:S07]  /*02f0*/  @!P2 LOP3.LUT R3, RZ, R9, RZ, 0x33, !PT ;  /* 0x00000009ff03a212 */ /* 0x000fce00078e33ff */
.L_x_6:
[----:B0-----:R-:W0:Y:S01]  /*0300*/  LDC R13, c[0x0][0x3a4] ;  /* 0x0000e900ff0d7b82 */ /* 0x001e220000000800 */
[----:B------:R-:W1:Y:S01]  /*0310*/  LDCU.64 UR6, c[0x0][0x398] ;  /* 0x00007300ff0677ac */ /* 0x000e620008000a00 */
[----:B------:R-:W-:Y:S01]  /*0320*/  MOV R14, RZ ;  /* 0x000000ff000e7202 */ /* 0x000fe20000000f00 */
[----:B------:R-:W2:Y:S01]  /*0330*/  LDCU UR8, c[0x0][0x3a0] ;  /* 0x00007400ff0877ac */ /* 0x000ea20008000800 */
[C---:B0-----:R-:W-:Y:S02]  /*0340*/  IMAD R12, R13.reuse, UR4, R2 ;  /* 0x000000040d0c7c24 */ /* 0x041fe4000f8e0202 */
[----:B------:R-:W-:-:S03]  /*0350*/  IMAD R23, R13, UR4, R0 ;  /* 0x000000040d177c24 */ /* 0x000fc6000f8e0200 */
[----:B-1----:R-:W-:Y:S02]  /*0360*/  ISETP.GE.U32.AND P0, PT, R12, UR7, PT ;  /* 0x000000070c007c0c */ /* 0x002fe4000bf06070 */
[----:B------:R-:W-:Y:S02]  /*0370*/  ISETP.GE.U32.AND P1, PT, R23, UR7, PT ;  /* 0x0000000717007c0c */ /* 0x000fe4000bf26070 */
[----:B------:R-:W-:Y:S02]  /*0380*/  ISETP.GE.U32.OR P0, PT, R21, UR6, P0 ;  /* 0x0000000615007c0c */ /* 0x000fe40008706470 */
[----:B--2---:R-:W-:-:S11]  /*0390*/  ISETP.GE.U32.OR P1, PT, R18, UR8, P1 ;  /* 0x0000000812007c0c */ /* 0x004fd60008f26470 */
[----:B------:R-:W0:Y:S01]  /*03a0*/  @!P0 LDC.64 R10, c[0x0][0x388] ;  /* 0x0000e200ff0a8b82 */ /* 0x000e220000000a00 */
[----:B------:R-:W-:Y:S02]  /*03b0*/  @!P0 IMAD R15, R21, UR7, R12 ;  /* 0x00000007150f8c24 */ /* 0x000fe4000f8e020c */
[----:B------:R-:W-:Y:S02]  /*03c0*/  @!P1 IMAD R23, R23, UR8, R18 ;  /* 0x0000000817179c24 */ /* 0x000fe4000f8e0212 */
[----:B------:R-:W-:-:S03]  /*03d0*/  IMAD.MOV.U32 R12, RZ, RZ, RZ ;  /* 0x000000ffff0c7224 */ /* 0x000fc600078e00ff */
[----:B------:R-:W1:Y:S01]  /*03e0*/  @!P1 LDC.64 R8, c[0x0][0x390] ;  /* 0x0000e400ff089b82 */ /* 0x000e620000000a00 */
[----:B0-----:R-:W-:-:S05]  /*03f0*/  @!P0 IMAD.WIDE.U32 R10, R15, 0x4, R10 ;  /* 0x000000040f0a8825 */ /* 0x001fca00078e000a */
[----:B------:R-:W2:Y:S01]  /*0400*/  @!P0 LDG.E R12, desc[UR10][R10.64] ;  /* 0x0000000a0a0c8981 */ /* 0x000ea2000c1e1900 */
[----:B-1----:R-:W-:-:S05]  /*0410*/  @!P1 IMAD.WIDE.U32 R8, R23, 0x4, R8 ;  /* 0x0000000417089825 */ /* 0x002fca00078e0008 */
[----:B------:R-:W3:Y:S01]  /*0420*/  @!P1 LDG.E R14, desc[UR10][R8.64] ;  /* 0x0000000a080e9981 */ /* 0x000ee2000c1e1900 */
[----:B------:R-:W-:Y:S02]  /*0430*/  ISETP.GE.U32.AND P1, PT, R13, 0x10, PT ;  /* 0x000000100d00780c */ /* 0x000fe40003f26070 */
[----:B------:R-:W-:Y:S01]  /*0440*/  LEA R23, R0, UR5, 0x6 ;  /* 0x0000000500177c11 */ /* 0x000fe2000f8e30ff */
[----:B------:R-:W-:Y:S01]  /*0450*/  UIADD3 UR4, UPT, UPT, UR4, 0x1, URZ ;  /* 0x0000000104047890 */ /* 0x000fe2000fffe0ff */
[----:B------:R-:W-:-:S03]  /*0460*/  LEA R15, R2, R19, 0x2 ;  /* 0x00000013020f7211 */ /* 0x000fc600078e10ff */
[----:B------:R-:W-:Y:S02]  /*0470*/  IMAD R23, R2, 0x4, R23 ;  /* 0x0000000402177824 */ /* 0x000fe400078e0217 */
[----:B------:R-:W-:Y:S01]  /*0480*/  HFMA2 R20, -RZ, RZ, 0, 0 ;  /* 0x00000000ff147431 */ /* 0x000fe200000001ff */
[----:B------:R-:W-:Y:S01]  /*0490*/  ISETP.LE.U32.AND P0, PT, R3, UR4, PT ;  /* 0x0000000403007c0c */ /* 0x000fe2000bf03070 */
[----:B--2---:R0:W-:Y:S04]  /*04a0*/  STS [R15], R12 ;  /* 0x0000000c0f007388 */ /* 0x0041e80000000800 */
[----:B---3--:R0:W-:Y:S01]  /*04b0*/  STS [R23], R14 ;  /* 0x0000000e17007388 */ /* 0x0081e20000000800 */
[----:B------:R-:W-:Y:S06]  /*04c0*/  BAR.SYNC.DEFER_BLOCKING 0x0 ;  /* 0x0000000000007b1d */ /* 0x000fec0000010000 */
[----:B------:R-:W-:Y:S05]  /*04d0*/  @!P1 BRA `(.L_x_1) ;  /* 0x0000000000d09947 */ /* 0x000fea0003800000 */
[----:B------:R-:W1:Y:S01]  /*04e0*/  S2UR UR6, SR_CgaCtaId ;  /* 0x00000000000679c3 */ /* 0x000e620000008800 */
[----:B------:R-:W-:Y:S01]  /*04f0*/  UMOV UR5, 0x400 ;  /* 0x0000040000057882 */ /* 0x000fe20000000000 */
[----:B------:R-:W-:Y:S01]  /*0500*/  MOV R20, R5 ;  /* 0x0000000500147202 */ /* 0x000fe20000000f00 */
[----:B------:R-:W-:Y:S02]  /*0510*/  UIADD3 UR8, UPT, UPT, UR5, 0x400, URZ ;  /* 0x0000040005087890 */ /* 0x000fe4000fffe0ff */
[----:B-1----:R-:W-:Y:S02]  /*0520*/  ULEA UR7, UR6, UR5, 0x18 ;  /* 0x0000000506077291 */ /* 0x002fe4000f8ec0ff */
[----:B------:R-:W-:-:S04]  /*0530*/  ULEA UR5, UR6, UR8, 0x18 ;  /* 0x0000000806057291 */ /* 0x000fc8000f8ec0ff */
[----:B------:R-:W-:Y:S02]  /*0540*/  LEA R19, R0, UR7, 0x6 ;  /* 0x0000000700137c11 */ /* 0x000fe4000f8e30ff */
[----:B------:R-:W-:-:S03]  /*0550*/  LEA R17, R2, UR5, 0x2 ;  /* 0x0000000502117c11 */ /* 0x000fc6000f8e10ff */
[----:B0-----:R-:W-:Y:S01]  /*0560*/  VIADD R23, R19, 0x20 ;  /* 0x0000002013177836 */ /* 0x001fe20000000000 */
[----:B------:R-:W-:-:S07]  /*0570*/  IADD3 R22, PT, PT, R17, 0x200, RZ ;  /* 0x0000020011167810 */ /* 0x000fce0007ffe0ff */
.L_x_2:
[----:B------:R-:W-:Y:S01]  /*0580*/  LDS R8, [R22+-0x200] ;  /* 0xfffe000016087984 */ /* 0x000fe20000000800 */
[----:B------:R-:W-:-:S03]  /*0590*/  IADD3 R20, PT, PT, R20, 0x10, RZ ;  /* 0x0000001014147810 */ /* 0x000fc60007ffe0ff */
[----:B------:R-:W0:Y:S01]  /*05a0*/  LDS.128 R12, [R23+-0x20] ;  /* 0xffffe000170c7984 */ /* 0x000e220000000c00 */
[----:B------:R-:W-:-:S03]  /*05b0*/  ISETP.NE.AND P1, PT, R20, RZ, PT ;  /* 0x000000ff1400720c */ /* 0x000fc60003f25270 */
[----:B------:R-:W1:Y:S04]  /*05c0*/  LDS R9, [R22+-0x1c0] ;  /* 0xfffe400016097984 */ /* 0x000e680000000800 */
[----:B------:R-:W2:Y:S04]  /*05d0*/  LDS R27, [R22+-0x180] ;  /* 0xfffe8000161b7984 */ /* 0x000ea80000000800 */
[----:B------:R-:W-:Y:S01]  /*05e0*/  LDS R24, [R22+-0xc0] ;  /* 0xffff400016187984 */ /* 0x000fe20000000800 */
[----:B0-----:R-:W-:-:S03]  /*05f0*/  FFMA R8, R12, R8, R25 ;  /* 0x000000080c087223 */ /* 0x001fc60000000019 */
[----:B------:R-:W0:Y:S01]  /*0600*/  LDS R12, [R22+-0x140] ;  /* 0xfffec000160c7984 */ /* 0x000e220000000800 */
[----:B-1----:R-:W-:-:S03]  /*0610*/  FFMA R26, R9, R13, R8 ;  /* 0x0000000d091a7223 */ /* 0x002fc60000000008 */
[----:B------:R-:W-:Y:S01]  /*0620*/  LDS R13, [R22+-0x100] ;  /* 0xffff0000160d7984 */ /* 0x000fe20000000800 */
[----:B--2---:R-:W-:-:S03]  /*0630*/  FFMA R27, R27, R14, R26 ;  /* 0x0000000e1b1b7223 */ /* 0x004fc6000000001a */
[----:B------:R-:W1:Y:S04]  /*0640*/  LDS.128 R8, [R23+-0x10] ;  /* 0xfffff00017087984 */ /* 0x000e680000000c00 */
[----:B------:R-:W2:Y:S01]  /*0650*/  LDS R25, [R22+-0x80] ;  /* 0xffff800016197984 */ /* 0x000ea20000000800 */
[----:B0-----:R-:W-:-:S03]  /*0660*/  FFMA R15, R12, R15, R27 ;  /* 0x0000000f0c0f7223 */ /* 0x001fc6000000001b */
[----:B------:R-:W-:Y:S01]  /*0670*/  LDS R27, [R22] ;  /* 0x00000000161b7984 */ /* 0x000fe20000000800 */
[----:B-1----:R-:W-:-:S03]  /*0680*/  FFMA R13, R8, R13, R15 ;  /* 0x0000000d080d7223 */ /* 0x002fc6000000000f */
[----:B------:R-:W0:Y:S01]  /*0690*/  LDS R8, [R22+-0x40] ;  /* 0xffffc00016087984 */ /* 0x000e220000000800 */
[----:B------:R-:W-:-:S03]  /*06a0*/  FFMA R26, R24, R9, R13 ;  /* 0x00000009181a7223 */ /* 0x000fc6000000000d */
[----:B------:R-:W1:Y:S01]  /*06b0*/  LDS.128 R12, [R23] ;  /* 0x00000000170c7984 */ /* 0x000e620000000c00 */
[----:B--2---:R-:W-:-:S03]  /*06c0*/  FFMA R9, R25, R10, R26 ;  /* 0x0000000a19097223 */ /* 0x004fc6000000001a */
[----:B------:R-:W2:Y:S04]  /*06d0*/  LDS R24, [R22+0x40] ;  /* 0x0000400016187984 */ /* 0x000ea80000000800 */
[----:B------:R-:W3:Y:S01]  /*06e0*/  LDS R25, [R22+0x80] ;  /* 0x0000800016197984 */ /* 0x000ee20000000800 */
[----:B0-----:R-:W-:-:S04]  /*06f0*/  FFMA R9, R8, R11, R9 ;  /* 0x0000000b08097223 */ /* 0x001fc80000000009 */
[----:B-1----:R-:W-:Y:S02]  /*0700*/  FFMA R9, R12, R27, R9 ;  /* 0x0000001b0c097223 */ /* 0x002fe40000000009 */
[----:B------:R-:W0:Y:S02]  /*0710*/  LDS R12, [R22+0xc0] ;  /* 0x0000c000160c7984 */ /* 0x000e240000000800 */
[----:B--2---:R-:W-:Y:S02]  /*0720*/  FFMA R24, R24, R13, R9 ;  /* 0x0000000d18187223 */ /* 0x004fe40000000009 */
[----:B------:R-:W-:Y:S02]  /*0730*/  LDS R13, [R22+0x100] ;  /* 0x00010000160d7984 */ /* 0x000fe40000000800 */
[----:B---3--:R-:W-:Y:S02]  /*0740*/  FFMA R25, R25, R14, R24 ;  /* 0x0000000e19197223 */ /* 0x008fe40000000018 */
[----:B------:R1:W2:Y:S04]  /*0750*/  LDS.128 R8, [R23+0x10] ;  /* 0x0000100017087984 */ /* 0x0002a80000000c00 */
[----:B------:R-:W3:Y:S04]  /*0760*/  LDS R27, [R22+0x140] ;  /* 0x00014000161b7984 */ /* 0x000ee80000000800 */
[----:B------:R-:W4:Y:S01]  /*0770*/  LDS R24, [R22+0x180] ;  /* 0x0001800016187984 */ /* 0x000f220000000800 */
[----:B-1----:R-:W-:-:S03]  /*0780*/  IADD3 R23, PT, PT, R23, 0x40, RZ ;  /* 0x0000004017177810 */ /* 0x002fc60007ffe0ff */
[----:B------:R1:W5:Y:S02]  /*0790*/  LDS R14, [R22+0x1c0] ;  /* 0x0001c000160e7984 */ /* 0x0003640000000800 */
[----:B-1----:R-:W-:Y:S02]  /*07a0*/  VIADD R22, R22, 0x400 ;  /* 0x0000040016167836 */ /* 0x002fe40000000000 */
[----:B0-----:R-:W-:-:S04]  /*07b0*/  FFMA R15, R12, R15, R25 ;  /* 0x0000000f0c0f7223 */ /* 0x001fc80000000019 */
[----:B--2---:R-:W-:-:S04]  /*07c0*/  FFMA R8, R8, R13, R15 ;  /* 0x0000000d08087223 */ /* 0x004fc8000000000f */
[----:B---3--:R-:W-:-:S04]  /*07d0*/  FFMA R9, R27, R9, R8 ;  /* 0x000000091b097223 */ /* 0x008fc80000000008 */
[----:B----4-:R-:W-:-:S04]  /*07e0*/  FFMA R9, R24, R10, R9 ;  /* 0x0000000a18097223 */ /* 0x010fc80000000009 */
[----:B-----5:R-:W-:Y:S01]  /*07f0*/  FFMA R25, R14, R11, R9 ;  /* 0x0000000b0e197223 */ /* 0x020fe20000000009 */
[----:B------:R-:W-:Y:S06]  /*0800*/  @P1 BRA `(.L_x_2) ;  /* 0xfffffffc005c1947 */ /* 0x000fec000383ffff */
[----:B------:R-:W-:-:S07]  /*0810*/  MOV R20, R6 ;  /* 0x0000000600147202 */ /* 0x000fce0000000f00 */
.L_x_1:
[----:B------:R-:W-:-:S13]  /*0820*/  ISETP.NE.AND P1, PT, R16, RZ, PT ;  /* 0x000000ff1000720c */ /* 0x000fda0003f25270 */
[----:B------:R-:W-:Y:S05]  /*0830*/  @!P1 BRA `(.L_x_3) ;  /* 0x0000000000dc9947 */ /* 0x000fea0003800000 */
[----:B------:R-:W-:Y:S02]  /*0840*/  IADD3 R8, PT, PT, R16, -0x1, RZ ;  /* 0xffffffff10087810 */ /* 0x000fe40007ffe0ff */
[----:B------:R-:W-:Y:S02]  /*0850*/  ISETP.NE.AND P2, PT, R7, RZ, PT ;  /* 0x000000ff0700720c */ /* 0x000fe40003f45270 */
[----:B------:R-:W-:-:S13]  /*0860*/  ISETP.GE.U32.AND P1, PT, R8, 0x7, PT ;  /* 0x000000070800780c */ /* 0x000fda0003f26070 */
[----:B------:R-:W-:Y:S05]  /*0870*/  @!P1 BRA `(.L_x_4) ;  /* 0x0000000000549947 */ /* 0x000fea0003800000 */
[C---:B------:R-:W-:Y:S01]  /*0880*/  LEA R22, R20.reuse, R17, 0x6 ;  /* 0x0000001114167211 */ /* 0x040fe200078e30ff */
[C---:B------:R-:W-:Y:S01]  /*0890*/  IMAD R27, R20.reuse, 0x4, R19 ;  /* 0x00000004141b7824 */ /* 0x040fe200078e0213 */
[----:B------:R-:W-:-:S03]  /*08a0*/  IADD3 R20, PT, PT, R20, 0x8, RZ ;  /* 0x0000000814147810 */ /* 0x000fc60007ffe0ff */
[----:B0-----:R-:W-:Y:S04]  /*08b0*/  LDS R12, [R22] ;  /* 0x00000000160c7984 */ /* 0x001fe80000000800 */
[----:B------:R-:W0:Y:S04]  /*08c0*/  LDS.128 R8, [R27] ;  /* 0x000000001b087984 */ /* 0x000e280000000c00 */
[----:B------:R-:W1:Y:S04]  /*08d0*/  LDS R13, [R22+0x40] ;  /* 0x00004000160d7984 */ /* 0x000e680000000800 */
[----:B------:R-:W2:Y:S04]  /*08e0*/  LDS R23, [R22+0x80] ;  /* 0x0000800016177984 */ /* 0x000ea80000000800 */
[----:B------:R-:W-:Y:S04]  /*08f0*/  LDS R24, [R22+0x140] ;  /* 0x0001400016187984 */ /* 0x000fe80000000800 */
[----:B------:R-:W-:Y:S01]  /*0900*/  LDS R26, [R22+0x1c0] ;  /* 0x0001c000161a7984 */ /* 0x000fe20000000800 */
[----:B0-----:R-:W-:-:S03]  /*0910*/  FFMA R12, R8, R12, R25 ;  /* 0x0000000c080c7223 */ /* 0x001fc60000000019 */
[----:B------:R-:W0:Y:S01]  /*0920*/  LDS R8, [R22+0xc0] ;  /* 0x0000c00016087984 */ /* 0x000e220000000800 */
[----:B-1----:R-:W-:-:S03]  /*0930*/  FFMA R28, R13, R9, R12 ;  /* 0x000000090d1c7223 */ /* 0x002fc6000000000c */
[----:B------:R-:W-:Y:S01]  /*0940*/  LDS R9, [R22+0x100] ;  /* 0x0001000016097984 */ /* 0x000fe20000000800 */
[----:B--2---:R-:W-:-:S03]  /*0950*/  FFMA R23, R23, R10, R28 ;  /* 0x0000000a17177223 */ /* 0x004fc6000000001c */
[----:B------:R-:W1:Y:S04]  /*0960*/  LDS.128 R12, [R27+0x10] ;  /* 0x000010001b0c7984 */ /* 0x000e680000000c00 */
[----:B------:R-:W2:Y:S01]  /*0970*/  LDS R25, [R22+0x180] ;  /* 0x0001800016197984 */ /* 0x000ea20000000800 */
[----:B0-----:R-:W-:-:S04]  /*0980*/  FFMA R11, R8, R11, R23 ;  /* 0x0000000b080b7223 */ /* 0x001fc80000000017 */
[----:B-1----:R-:W-:-:S04]  /*0990*/  FFMA R9, R12, R9, R11 ;  /* 0x000000090c097223 */ /* 0x002fc8000000000b */
[----:B------:R-:W-:-:S04]  /*09a0*/  FFMA R24, R24, R13, R9 ;  /* 0x0000000d18187223 */ /* 0x000fc80000000009 */
[----:B--2---:R-:W-:-:S04]  /*09b0*/  FFMA R25, R25, R14, R24 ;  /* 0x0000000e19197223 */ /* 0x004fc80000000018 */
[----:B------:R-:W-:-:S07]  /*09c0*/  FFMA R25, R26, R15, R25 ;  /* 0x0000000f1a197223 */ /* 0x000fce0000000019 */
.L_x_4:
[----:B------:R-:W-:Y:S05]  /*09d0*/  @!P2 BRA `(.L_x_3) ;  /* 0x000000000074a947 */ /* 0x000fea0003800000 */
[----:B------:R-:W-:Y:S02]  /*09e0*/  IADD3 R8, PT, PT, R7, -0x1, RZ ;  /* 0xffffffff07087810 */ /* 0x000fe40007ffe0ff */
[----:B------:R-:W-:Y:S02]  /*09f0*/  ISETP.NE.AND P2, PT, R4, RZ, PT ;  /* 0x000000ff0400720c */ /* 0x000fe40003f45270 */
[----:B------:R-:W-:-:S13]  /*0a00*/  ISETP.GE.U32.AND P1, PT, R8, 0x3, PT ;  /* 0x000000030800780c */ /* 0x000fda0003f26070 */
[----:B------:R-:W-:Y:S05]  /*0a10*/  @!P1 BRA `(.L_x_5) ;  /* 0x0000000000309947 */ /* 0x000fea0003800000 */
[C---:B------:R-:W-:Y:S01]  /*0a20*/  IMAD R8, R20.reuse, 0x4, R19 ;  /* 0x0000000414087824 */ /* 0x040fe200078e0213 */
[C---:B0-----:R-:W-:Y:S02]  /*0a30*/  LEA R12, R20.reuse, R17, 0x6 ;  /* 0x00000011140c7211 */ /* 0x041fe400078e30ff */
[----:B------:R-:W-:-:S03]  /*0a40*/  IADD3 R20, PT, PT, R20, 0x4, RZ ;  /* 0x0000000414147810 */ /* 0x000fc60007ffe0ff */
[----:B------:R-:W-:Y:S04]  /*0a50*/  LDS R13, [R12] ;  /* 0x000000000c0d7984 */ /* 0x000fe80000000800 */
[----:B------:R-:W0:Y:S04]  /*0a60*/  LDS.128 R8, [R8] ;  /* 0x0000000008087984 */ /* 0x000e280000000c00 */
[----:B------:R-:W1:Y:S04]  /*0a70*/  LDS R15, [R12+0x40] ;  /* 0x000040000c0f7984 */ /* 0x000e680000000800 */
[----:B------:R-:W2:Y:S04]  /*0a80*/  LDS R22, [R12+0x80] ;  /* 0x000080000c167984 */ /* 0x000ea80000000800 */
[----:B------:R-:W3:Y:S01]  /*0a90*/  LDS R23, [R12+0xc0] ;  /* 0x0000c0000c177984 */ /* 0x000ee20000000800 */
[----:B0-----:R-:W-:-:S04]  /*0aa0*/  FFMA R14, R8, R13, R25 ;  /* 0x0000000d080e7223 */ /* 0x001fc80000000019 */
[----:B-1----:R-:W-:-:S04]  /*0ab0*/  FFMA R9, R15, R9, R14 ;  /* 0x000000090f097223 */ /* 0x002fc8000000000e */
[----:B--2---:R-:W-:-:S04]  /*0ac0*/  FFMA R10, R22, R10, R9 ;  /* 0x0000000a160a7223 */ /* 0x004fc80000000009 */
[----:B---3--:R-:W-:-:S07]  /*0ad0*/  FFMA R25, R23, R11, R10 ;  /* 0x0000000b17197223 */ /* 0x008fce000000000a */
.L_x_5:
[----:B------:R-:W-:Y:S05]  /*0ae0*/  @!P2 BRA `(.L_x_3) ;  /* 0x000000000030a947 */ /* 0x000fea0003800000 */
[C---:B------:R-:W-:Y:S02]  /*0af0*/  LEA R8, R20.reuse, R19, 0x2 ;  /* 0x0000001314087211 */ /* 0x040fe400078e10ff */
[----:B------:R-:W-:Y:S02]  /*0b00*/  LEA R13, R20, R17, 0x6 ;  /* 0x00000011140d7211 */ /* 0x000fe400078e30ff */
[----:B------:R-:W-:Y:S02]  /*0b10*/  ISETP.NE.AND P1, PT, R4, 0x1, PT ;  /* 0x000000010400780c */ /* 0x000fe40003f25270 */
[----:B------:R-:W-:Y:S04]  /*0b20*/  LDS.128 R8, [R8] ;  /* 0x0000000008087984 */ /* 0x000fe80000000c00 */
[----:B0-----:R-:W0:Y:S02]  /*0b30*/  LDS R12, [R13] ;  /* 0x000000000d0c7984 */ /* 0x001e240000000800 */
[----:B0-----:R-:W-:-:S05]  /*0b40*/  FFMA R25, R8, R12, R25 ;  /* 0x0000000c08197223 */ /* 0x001fca0000000019 */
[----:B------:R-:W-:Y:S05]  /*0b50*/  @!P1 BRA `(.L_x_3) ;  /* 0x0000000000149947 */ /* 0x000fea0003800000 */
[----:B------:R-:W-:Y:S01]  /*0b60*/  ISETP.NE.AND P1, PT, R4, 0x2, PT ;  /* 0x000000020400780c */ /* 0x000fe20003f25270 */
[----:B------:R-:W0:-:S12]  /*0b70*/  LDS R8, [R13+0x40] ;  /* 0x000040000d087984 */ /* 0x000e180000000800 */
[----:B------:R-:W1:Y:S01]  /*0b80*/  @P1 LDS R12, [R13+0x80] ;  /* 0x000080000d0c1984 */ /* 0x000e620000000800 */
[----:B0-----:R-:W-:-:S04]  /*0b90*/  FFMA R25, R8, R9, R25 ;  /* 0x0000000908197223 */ /* 0x001fc80000000019 */
[----:B-1----:R-:W-:-:S07]  /*0ba0*/  @P1 FFMA R25, R12, R10, R25 ;  /* 0x0000000a0c191223 */ /* 0x002fce0000000019 */
.L_x_3:
[----:B------:R-:W-:Y:S06]  /*0bb0*/  BAR.SYNC.DEFER_BLOCKING 0x0 ;  /* 0x0000000000007b1d */ /* 0x000fec0000010000 */
[----:B------:R-:W-:Y:S05]  /*0bc0*/  @!P0 BRA `(.L_x_6) ;  /* 0xfffffff400cc8947 */ /* 0x000fea000383ffff */
.L_x_0:
[----:B------:R-:W1:Y:S01]  /*0bd0*/  LDCU UR4, c[0x0][0x3a0] ;  /* 0x00007400ff0477ac */ /* 0x000e620008000800 */
[----:B------:R-:W2:Y:S01]  /*0be0*/  LDCU UR5, c[0x0][0x398] ;  /* 0x00007300ff0577ac */ /* 0x000ea20008000800 */
[----:B-1----:R-:W-:-:S04]  /*0bf0*/  ISETP.GE.U32.AND P0, PT, R18, UR4, PT ;  /* 0x0000000412007c0c */ /* 0x002fc8000bf06070 */
[----:B--2---:R-:W-:-:S13]  /*0c00*/  ISETP.GE.U32.OR P0, PT, R21, UR5, P0 ;  /* 0x0000000515007c0c */ /* 0x004fda0008706470 */
[----:B------:R-:W-:Y:S05]  /*0c10*/  @P0 EXIT ;  /* 0x000000000000094d */ /* 0x000fea0003800000 */
[----:B------:R-:W1:Y:S01]  /*0c20*/  LDC.64 R2, c[0x0][0x380] ;  /* 0x0000e000ff027b82 */ /* 0x000e620000000a00 */
[----:B------:R-:W-:-:S04]  /*0c30*/  IMAD R21, R21, UR4, R18 ;  /* 0x0000000415157c24 */ /* 0x000fc8000f8e0212 */
[----:B-1----:R-:W-:-:S05]  /*0c40*/  IMAD.WIDE.U32 R2, R21, 0x4, R2 ;  /* 0x0000000415027825 */ /* 0x002fca00078e0002 */
[----:B------:R-:W-:Y:S01]  /*0c50*/  STG.E desc[UR10][R2.64], R25 ;  /* 0x0000001902007986 */ /* 0x000fe2000c10190a */
[----:B------:R-:W-:Y:S05]  /*0c60*/  EXIT ;  /* 0x000000000000794d */ /* 0x000fea0003800000 */
.L_x_7:
[----:B------:R-:W-:-:S00]  /*0c70*/  BRA `(.L_x_7) ;  /* 0xfffffffc00fc7947 */ /* 0x000fc0000383ffff */
[----:B------:R-:W-:-:S00]  /*0c80*/  NOP ;  /* 0x0000000000007918 */ /* 0x000fc00000000000 */
[----:B------:R-:W-:-:S00]  /*0c90*/  NOP ;  /* 0x0000000000007918 */ /* 0x000fc00000000000 */
[----:B------:R-:W-:-:S00]  /*0ca0*/  NOP ;  /* 0x0000000000007918 */ /* 0x000fc00000000000 */
[----:B------:R-:W-:-:S00]  /*0cb0*/  NOP ;  /* 0x0000000000007918 */ /* 0x000fc00000000000 */
[----:B------:R-:W-:-:S00]  /*0cc0*/  NOP ;  /* 0x0000000000007918 */ /* 0x000fc00000000000 */
[----:B------:R-:W-:-:S00]  /*0cd0*/  NOP ;  /* 0x0000000000007918 */ /* 0x000fc00000000000 */
[----:B------:R-:W-:-:S00]  /*0ce0*/  NOP ;  /* 0x0000000000007918 */ /* 0x000fc00000000000 */
[----:B------:R-:W-:-:S00]  /*0cf0*/  NOP ;  /* 0x0000000000007918 */ /* 0x000fc00000000000 */
.L_x_13:


//--------------------- .text._Z17naive_cuda_matmulPfPKfS1_jjj --------------------------
	.section	.text._Z17naive_cuda_matmulPfPKfS1_jjj,"ax",@progbits
	.align	128
        .global         _Z17naive_cuda_matmulPfPKfS1_jjj
        .type           _Z17naive_cuda_matmulPfPKfS1_jjj,@function
        .size           _Z17naive_cuda_matmulPfPKfS1_jjj,(.L_x_14 - _Z17naive_cuda_matmulPfPKfS1_jjj)
        .other          _Z17naive_cuda_matmulPfPKfS1_jjj,@"STO_CUDA_ENTRY STV_DEFAULT"
_Z17naive_cuda_matmulPfPKfS1_jjj:
.text._Z17naive_cuda_matmulPfPKfS1_jjj:
[----:B------:R-:W-:Y:S01]  /*0000*/  LDC R1, c[0x0][0x37c] ;  /* 0x0000df00ff017b82 */ /* 0x000fe20000000800 */
[----:B------:R-:W0:Y:S07]  /*0010*/  S2R R7, SR_TID.X ;  /* 0x0000000000077919 */ /* 0x000e2e0000002100 */
[----:B------:R-:W1:Y:S01]  /*0020*/  S2UR UR4, SR_CTAID.X ;  /* 0x00000000000479c3 */ /* 0x000e620000002500 */
[----:B------:R-:W2:Y:S01]  /*0030*/  LDCU UR7, c[0x0][0x398] ;  /* 0x00007300ff0777ac */ /* 0x000ea20008000800 */
[----:B------:R-:W3:Y:S06]  /*0040*/  S2R R5, SR_TID.Y ;  /* 0x0000000000057919 */ /* 0x000eec0000002200 */
[----:B------:R-:W3:Y:S01]  /*0050*/  LDC R2, c[0x0][0x364] ;  /* 0x0000d900ff027b82 */ /* 0x000ee20000000800 */
[----:B------:R-:W1:Y:S07]  /*0060*/  LDCU UR5, c[0x0][0x360] ;  /* 0x00006c00ff0577ac */ /* 0x000e6e0008000800 */
[----:B------:R-:W3:Y:S08]  /*0070*/  S2UR UR6, SR_CTAID.Y ;  /* 0x00000000000679c3 */ /* 0x000ef00000002600 */
[----:B------:R-:W4:Y:S01]  /*0080*/  LDC R0, c[0x0][0x3a0] ;  /* 0x0000e800ff007b82 */ /* 0x000f220000000800 */
[----:B-1----:R-:W-:-:S06]  /*0090*/  UIMAD UR4, UR4, UR5, URZ ;  /* 0x00000005040472a4 */ /* 0x002fcc000f8e02ff */
[----:B0-----:R-:W-:Y:S01]  /*00a0*/  IADD3 R3, PT, PT, R7, UR4, RZ ;  /* 0x0000000407037c10 */ /* 0x001fe2000fffe0ff */
[----:B---3--:R-:W-:-:S03]  /*00b0*/  IMAD R2, R2, UR6, R5 ;  /* 0x0000000602027c24 */ /* 0x008fc6000f8e0205 */
[----:B----4-:R-:W-:-:S04]  /*00c0*/  ISETP.GE.U32.AND P0, PT, R3, R0, PT ;  /* 0x000000000300720c */ /* 0x010fc80003f06070 */
[----:B--2---:R-:W-:-:S13]  /*00d0*/  ISETP.GE.U32.OR P0, PT, R2, UR7, P0 ;  /* 0x0000000702007c0c */ /* 0x004fda0008706470 */
[----:B------:R-:W-:Y:S05]  /*00e0*/  @P0 EXIT ;  /* 0x000000000000094d */ /* 0x000fea0003800000 */
[----:B------:R-:W0:Y:S01]  /*00f0*/  LDC R5, c[0x0][0x39c] ;  /* 0x0000e700ff057b82 */ /* 0x000e220000000800 */
[----:B------:R-:W1:Y:S01]  /*0100*/  LDCU.64 UR6, c[0x0][0x358] ;  /* 0x00006b00ff0677ac */ /* 0x000e620008000a00 */
[----:B------:R-:W-:Y:S01]  /*0110*/  HFMA2 R12, -RZ, RZ, 0, 0 ;  /* 0x00000000ff0c7431 */ /* 0x000fe200000001ff */
[----:B0-----:R-:W-:-:S13]  /*0120*/  ISETP.NE.AND P0, PT, R5, RZ, PT ;  /* 0x000000ff0500720c */ /* 0x001fda0003f05270 */
[----:B-1----:R-:W-:Y:S05]  /*0130*/  @!P0 BRA `(.L_x_8) ;  /* 0x0000000800448947 */ /* 0x002fea0003800000 */
[C---:B------:R-:W-:Y:S02]  /*0140*/  ISETP.GE.U32.AND P1, PT, R5.reuse, 0x8, PT ;  /* 0x000000080500780c */ /* 0x040fe40003f26070 */
[----:B------:R-:W-:Y:S02]  /*0150*/  LOP3.LUT R4, R5, 0x7, RZ, 0xc0, !PT ;  /* 0x0000000705047812 */ /* 0x000fe400078ec0ff */
[----:B------:R-:W-:Y:S02]  /*0160*/  MOV R12, RZ ;  /* 0x000000ff000c7202 */ /* 0x000fe40000000f00 */
[----:B------:R-:W-:Y:S02]  /*0170*/  ISETP.NE.AND P0, PT, R4, RZ, PT ;  /* 0x000000ff0400720c */ /* 0x000fe40003f05270 */
[----:B------:R-:W-:-:S05]  /*0180*/  MOV R6, RZ ;  /* 0x000000ff00067202 */ /* 0x000fca0000000f00 */
[----:B------:R-:W-:Y:S06]  /*0190*/  @!P1 BRA `(.L_x_9) ;  /* 0x0000000400249947 */ /* 0x000fec0003800000 */
[----:B------:R-:W-:Y:S01]  /*01a0*/  LOP3.LUT R6, R5, 0xfffffff8, RZ, 0xc0, !PT ;  /* 0xfffffff805067812 */ /* 0x000fe200078ec0ff */
[C---:B------:R-:W-:Y:S01]  /*01b0*/  IMAD R11, R0.reuse, 0x3, R3 ;  /* 0x00000003000b7824 */ /* 0x040fe200078e0203 */
[C---:B------:R-:W-:Y:S01]  /*01c0*/  IADD3 R7, PT, PT, R0.reuse, UR4, R7 ;  /* 0x0000000400077c10 */ /* 0x040fe2000fffe007 */
[C-C-:B------:R-:W-:Y:S01]  /*01d0*/  IMAD R15, R0.reuse, 0x5, R3.reuse ;  /* 0x00000005000f7824 */ /* 0x140fe200078e0203 */
[CC--:B------:R-:W-:Y:S01]  /*01e0*/  LEA R9, R0.reuse, R3.reuse, 0x1 ;  /* 0x0000000300097211 */ /* 0x0c0fe200078e08ff */
[C-C-:B------:R-:W-:Y:S01]  /*01f0*/  IMAD R25, R0.reuse, 0x6, R3.reuse ;  /* 0x0000000600197824 */ /* 0x140fe200078e0203 */
[C---:B------:R-:W-:Y:S01]  /*0200*/  LEA R13, R0.reuse, R3, 0x2 ;  /* 0x00000003000d7211 */ /* 0x040fe200078e10ff */
[----:B------:R-:W-:Y:S01]  /*0210*/  IMAD R27, R0, 0x7, R3 ;  /* 0x00000007001b7824 */ /* 0x000fe200078e0203 */
[----:B------:R-:W-:Y:S01]  /*0220*/  MOV R12, RZ ;  /* 0x000000ff000c7202 */ /* 0x000fe20000000f00 */
[----:B------:R-:W-:Y:S01]  /*0230*/  IMAD R8, R2, R5, 0x3 ;  /* 0x0000000302087424 */ /* 0x000fe200078e0205 */
[----:B------:R-:W-:-:S02]  /*0240*/  MOV R29, R3 ;  /* 0x00000003001d7202 */ /* 0x000fc40000000f00 */
[----:B------:R-:W-:-:S07]  /*0250*/  IADD3 R10, PT, PT, -R6, RZ, RZ ;  /* 0x000000ff060a7210 */ /* 0x000fce0007ffe1ff */
.L_x_10:
[----:B------:R-:W0:Y:S01]  /*0260*/  LDC.64 R20, c[0x0][0x388] ;  /* 0x0000e200ff147b82 */ /* 0x000e220000000a00 */
[----:B------:R-:W-:-:S07]  /*0270*/  IADD3 R23, PT, PT, R8, -0x3, RZ ;  /* 0xfffffffd08177810 */ /* 0x000fce0007ffe0ff */
[----:B------:R-:W1:Y:S01]  /*0280*/  LDC.64 R16, c[0x0][0x390] ;  /* 0x0000e400ff107b82 */ /* 0x000e620000000a00 */
[----:B0-----:R-:W-:-:S06]  /*0290*/  IMAD.WIDE.U32 R22, R23, 0x4, R20 ;  /* 0x0000000417167825 */ /* 0x001fcc00078e0014 */
[----:B------:R-:W2:Y:S01]  /*02a0*/  LDG.E R23, desc[UR6][R22.64] ;  /* 0x0000000616177981 */ /* 0x000ea2000c1e1900 */
[----:B-1----:R-:W-:-:S06]  /*02b0*/  IMAD.WIDE.U32 R18, R29, 0x4, R16 ;  /* 0x000000041d127825 */ /* 0x002fcc00078e0010 */
[----:B------:R-:W2:Y:S01]  /*02c0*/  LDG.E R18, desc[UR6][R18.64] ;  /* 0x0000000612127981 */ /* 0x000ea2000c1e1900 */
[C---:B------:R-:W-:Y:S02]  /*02d0*/  IADD3 R14, PT, PT, R8.reuse, -0x2, RZ ;  /* 0xfffffffe080e7810 */ /* 0x040fe40007ffe0ff */
[----:B------:R-:W-:Y:S01]  /*02e0*/  IADD3 R24, PT, PT, R8, -0x1, RZ ;  /* 0xffffffff08187810 */ /* 0x000fe20007ffe0ff */
[----:B--2---:R-:W-:Y:S02]  /*02f0*/  FFMA R12, R23, R18, R12 ;  /* 0x00000012170c7223 */ /* 0x004fe4000000000c */
[----:B------:R-:W-:-:S04]  /*0300*/  IMAD.WIDE.U32 R18, R14, 0x4, R20 ;  /* 0x000000040e127825 */ /* 0x000fc800078e0014 */
[----:B------:R-:W-:Y:S01]  /*0310*/  IMAD.WIDE.U32 R22, R7, 0x4, R16 ;  /* 0x0000000407167825 */ /* 0x000fe200078e0010 */
[----:B------:R0:W2:Y:S04]  /*0320*/  LDG.E R14, desc[UR6][R18.64] ;  /* 0x00000006120e7981 */ /* 0x0000a8000c1e1900 */
[----:B------:R1:W2:Y:S01]  /*0330*/  LDG.E R26, desc[UR6][R22.64] ;  /* 0x00000006161a7981 */ /* 0x0002a2000c1e1900 */
[----:B0-----:R-:W-:-:S04]  /*0340*/  IMAD.WIDE.U32 R18, R24, 0x4, R20 ;  /* 0x0000000418127825 */ /* 0x001fc800078e0014 */
[----:B-1----:R-:W-:Y:S01]  /*0350*/  IMAD.WIDE.U32 R22, R9, 0x4, R16 ;  /* 0x0000000409167825 */ /* 0x002fe200078e0010 */
[----:B------:R0:W3:Y:S04]  /*0360*/  LDG.E R24, desc[UR6][R18.64] ;  /* 0x0000000612187981 */ /* 0x0000e8000c1e1900 */
[----:B------:R1:W3:Y:S01]  /*0370*/  LDG.E R28, desc[UR6][R22.64] ;  /* 0x00000006161c7981 */ /* 0x0002e2000c1e1900 */
[----:B0-----:R-:W-:-:S04]  /*0380*/  IMAD.WIDE.U32 R18, R8, 0x4, R20 ;  /* 0x0000000408127825 */ /* 0x001fc800078e0014 */
[----:B-1----:R-:W-:-:S04]  /*0390*/  IMAD.WIDE.U32 R22, R11, 0x4, R16 ;  /* 0x000000040b167825 */ /* 0x002fc800078e0010 */
[----:B--2---:R-:W-:Y:S02]  /*03a0*/  FFMA R12, R14, R26, R12 ;  /* 0x0000001a0e0c7223 */ /* 0x004fe4000000000c */
[----:B------:R-:W2:Y:S04]  /*03b0*/  LDG.E R14, desc[UR6][R18.64] ;  /* 0x00000006120e7981 */ /* 0x000ea8000c1e1900 */
[----:B------:R0:W2:Y:S01]  /*03c0*/  LDG.E R26, desc[UR6][R22.64] ;  /* 0x00000006161a7981 */ /* 0x0000a2000c1e1900 */
[----:B---3--:R-:W-:Y:S01]  /*03d0*/  FFMA R12, R24, R28, R12 ;  /* 0x0000001c180c7223 */ /* 0x008fe2000000000c */
[----:B------:R-:W-:Y:S01]  /*03e0*/  IADD3 R24, PT, PT, R8, 0x1, RZ ;  /* 0x0000000108187810 */ /* 0x000fe20007ffe0ff */
[----:B0-----:R-:W-:-:S04]  /*03f0*/  IMAD.WIDE.U32 R22, R13, 0x4, R16 ;  /* 0x000000040d167825 */ /* 0x001fc800078e0010 */
[----:B------:R-:W-:Y:S01]  /*0400*/  IMAD.WIDE.U32 R18, R24, 0x4, R20 ;  /* 0x0000000418127825 */ /* 0x000fe200078e0014 */
[----:B------:R-:W3:Y:S04]  /*0410*/  LDG.E R28, desc[UR6][R22.64] ;  /* 0x00000006161c7981 */ /* 0x000ee8000c1e1900 */
[----:B------:R0:W3:Y:S01]  /*0420*/  LDG.E R24, desc[UR6][R18.64] ;  /* 0x0000000612187981 */ /* 0x0000e2000c1e1900 */
[----:B--2---:R-:W-:Y:S01]  /*0430*/  FFMA R12, R14, R26, R12 ;  /* 0x0000001a0e0c7223 */ /* 0x004fe2000000000c */
[C---:B------:R-:W-:Y:S02]  /*0440*/  IADD3 R26, PT, PT, R8.reuse, 0x3, RZ ;  /* 0x00000003081a7810 */ /* 0x040fe40007ffe0ff */
[----:B------:R-:W-:-:S03]  /*0450*/  IADD3 R14, PT, PT, R8, 0x2, RZ ;  /* 0x00000002080e7810 */ /* 0x000fc60007ffe0ff */
[----:B0-----:R-:W-:Y:S01]  /*0460*/  IMAD.WIDE.U32 R18, R26, 0x4, R20 ;  /* 0x000000041a127825 */ /* 0x001fe200078e0014 */
[----:B------:R-:W-:-:S03]  /*0470*/  IADD3 R26, PT, PT, R8, 0x4, RZ ;  /* 0x00000004081a7810 */ /* 0x000fc60007ffe0ff */
[--C-:B------:R-:W-:Y:S02]  /*0480*/  IMAD.WIDE.U32 R22, R14, 0x4, R20.reuse ;  /* 0x000000040e167825 */ /* 0x100fe400078e0014 */
[----:B------:R0:W2:Y:S02]  /*0490*/  LDG.E R14, desc[UR6][R18.64] ;  /* 0x00000006120e7981 */ /* 0x0000a4000c1e1900 */
[----:B------:R-:W-:-:S04]  /*04a0*/  IMAD.WIDE.U32 R20, R26, 0x4, R20 ;  /* 0x000000041a147825 */ /* 0x000fc800078e0014 */
[----:B---3--:R-:W-:Y:S02]  /*04b0*/  FFMA R12, R24, R28, R12 ;  /* 0x0000001c180c7223 */ /* 0x008fe4000000000c */
[----:B------:R-:W3:Y:S01]  /*04c0*/  LDG.E R21, desc[UR6][R20.64] ;  /* 0x0000000614157981 */ /* 0x000ee2000c1e1900 */
[----:B0-----:R-:W-:-:S03]  /*04d0*/  IMAD.WIDE.U32 R18, R15, 0x4, R16 ;  /* 0x000000040f127825 */ /* 0x001fc600078e0010 */
[----:B------:R0:W4:Y:S04]  /*04e0*/  LDG.E R24, desc[UR6][R22.64] ;  /* 0x0000000616187981 */ /* 0x000128000c1e1900 */
[----:B------:R-:W4:Y:S01]  /*04f0*/  LDG.E R26, desc[UR6][R18.64] ;  /* 0x00000006121a7981 */ /* 0x000f22000c1e1900 */
[----:B0-----:R-:W-:-:S04]  /*0500*/  IMAD.WIDE.U32 R22, R25, 0x4, R16 ;  /* 0x0000000419167825 */ /* 0x001fc800078e0010 */
[----:B------:R-:W-:Y:S01]  /*0510*/  IMAD.WIDE.U32 R16, R27, 0x4, R16 ;  /* 0x000000041b107825 */ /* 0x000fe200078e0010 */
[----:B------:R-:W2:Y:S05]  /*0520*/  LDG.E R28, desc[UR6][R22.64] ;  /* 0x00000006161c7981 */ /* 0x000eaa000c1e1900 */
[----:B------:R-:W3:Y:S01]  /*0530*/  LDG.E R16, desc[UR6][R16.64] ;  /* 0x0000000610107981 */ /* 0x000ee2000c1e1900 */
[----:B------:R-:W-:-:S04]  /*0540*/  IADD3 R10, PT, PT, R10, 0x8, RZ ;  /* 0x000000080a0a7810 */ /* 0x000fc80007ffe0ff */
[----:B------:R-:W-:Y:S02]  /*0550*/  ISETP.NE.AND P1, PT, R10, RZ, PT ;  /* 0x000000ff0a00720c */ /* 0x000fe40003f25270 */
[----:B------:R-:W-:Y:S02]  /*0560*/  IADD3 R8, PT, PT, R8, 0x8, RZ ;  /* 0x0000000808087810 */ /* 0x000fe40007ffe0ff */
[C---:B------:R-:W-:Y:S02]  /*0570*/  LEA R7, R0.reuse, R7, 0x3 ;  /* 0x0000000700077211 */ /* 0x040fe400078e18ff */
[C---:B------:R-:W-:Y:S02]  /*0580*/  LEA R9, R0.reuse, R9, 0x3 ;  /* 0x0000000900097211 */ /* 0x040fe400078e18ff */
[C---:B------:R-:W-:Y:S02]  /*0590*/  LEA R11, R0.reuse, R11, 0x3 ;  /* 0x0000000b000b7211 */ /* 0x040fe400078e18ff */
[----:B------:R-:W-:-:S02]  /*05a0*/  LEA R13, R0, R13, 0x3 ;  /* 0x0000000d000d7211 */ /* 0x000fc400078e18ff */
[C---:B------:R-:W-:Y:S02]  /*05b0*/  LEA R15, R0.reuse, R15, 0x3 ;  /* 0x0000000f000f7211 */ /* 0x040fe400078e18ff */
[C---:B------:R-:W-:Y:S02]  /*05c0*/  LEA R25, R0.reuse, R25, 0x3 ;  /* 0x0000001900197211 */ /* 0x040fe400078e18ff */
[C---:B------:R-:W-:Y:S02]  /*05d0*/  LEA R27, R0.reuse, R27, 0x3 ;  /* 0x0000001b001b7211 */ /* 0x040fe400078e18ff */
[----:B------:R-:W-:Y:S01]  /*05e0*/  LEA R29, R0, R29, 0x3 ;  /* 0x0000001d001d7211 */ /* 0x000fe200078e18ff */
[----:B----4-:R-:W-:-:S04]  /*05f0*/  FFMA R12, R24, R26, R12 ;  /* 0x0000001a180c7223 */ /* 0x010fc8000000000c */
[----:B--2---:R-:W-:-:S04]  /*0600*/  FFMA R12, R14, R28, R12 ;  /* 0x0000001c0e0c7223 */ /* 0x004fc8000000000c */
[----:B---3--:R-:W-:Y:S01]  /*0610*/  FFMA R12, R21, R16, R12 ;  /* 0x00000010150c7223 */ /* 0x008fe2000000000c */
[----:B------:R-:W-:Y:S06]  /*0620*/  @P1 BRA `(.L_x_10) ;  /* 0xfffffffc000c1947 */ /* 0x000fec000383ffff */
.L_x_9:
[----:B------:R-:W-:Y:S05]  /*0630*/  @!P0 BRA `(.L_x_8) ;  /* 0x0000000400048947 */ /* 0x000fea0003800000 */
[----:B------:R-:W-:Y:S02]  /*0640*/  ISETP.GE.U32.AND P0, PT, R4, 0x4, PT ;  /* 0x000000040400780c */ /* 0x000fe40003f06070 */
[----:B------:R-:W-:-:S04]  /*0650*/  LOP3.LUT R13, R5, 0x3, RZ, 0xc0, !PT ;  /* 0x00000003050d7812 */ /* 0x000fc800078ec0ff */
[----:B------:R-:W-:-:S07]  /*0660*/  ISETP.NE.AND P1, PT, R13, RZ, PT ;  /* 0x000000ff0d00720c */ /* 0x000fce0003f25270 */
[----:B------:R-:W-:Y:S06]  /*0670*/  @!P0 BRA `(.L_x_11) ;  /* 0x00000000007c8947 */ /* 0x000fec0003800000 */
[----:B------:R-:W0:Y:S01]  /*0680*/  LDC.64 R8, c[0x0][0x390] ;  /* 0x0000e400ff087b82 */ /* 0x000e220000000a00 */
[----:B------:R-:W-:Y:S02]  /*0690*/  IMAD R15, R2, R5, R6 ;  /* 0x00000005020f7224 */ /* 0x000fe400078e0206 */
[----:B------:R-:W-:-:S03]  /*06a0*/  IMAD R17, R6, R0, R3 ;  /* 0x0000000006117224 */ /* 0x000fc600078e0203 */
[C---:B------:R-:W-:Y:S02]  /*06b0*/  IADD3 R23, PT, PT, R15.reuse, 0x1, RZ ;  /* 0x000000010f177810 */ /* 0x040fe40007ffe0ff */
[----:B------:R-:W1:Y:S01]  /*06c0*/  LDC.64 R10, c[0x0][0x388] ;  /* 0x0000e200ff0a7b82 */ /* 0x000e620000000a00 */
[C---:B------:R-:W-:Y:S02]  /*06d0*/  IADD3 R27, PT, PT, R15.reuse, 0x2, RZ ;  /* 0x000000020f1b7810 */ /* 0x040fe40007ffe0ff */
[----:B------:R-:W-:Y:S01]  /*06e0*/  IADD3 R4, PT, PT, R15, 0x3, RZ ;  /* 0x000000030f047810 */ /* 0x000fe20007ffe0ff */
[C---:B0-----:R-:W-:Y:S01]  /*06f0*/  IMAD.WIDE.U32 R20, R17.reuse, 0x4, R8 ;  /* 0x0000000411147825 */ /* 0x041fe200078e0008 */
[----:B------:R-:W-:-:S04]  /*0700*/  IADD3 R17, PT, PT, R17, R0, RZ ;  /* 0x0000000011117210 */ /* 0x000fc80007ffe0ff */
[-C--:B------:R-:W-:Y:S01]  /*0710*/  IADD3 R29, PT, PT, R17, R0.reuse, RZ ;  /* 0x00000000111d7210 */ /* 0x080fe20007ffe0ff */
[--C-:B-1----:R-:W-:Y:S01]  /*0720*/  IMAD.WIDE.U32 R24, R15, 0x4, R10.reuse ;  /* 0x000000040f187825 */ /* 0x102fe200078e000a */
[----:B------:R-:W2:Y:S03]  /*0730*/  LDG.E R20, desc[UR6][R20.64] ;  /* 0x0000000614147981 */ /* 0x000ea6000c1e1900 */
[----:B------:R-:W-:Y:S01]  /*0740*/  IMAD.WIDE.U32 R22, R23, 0x4, R10 ;  /* 0x0000000417167825 */ /* 0x000fe200078e000a */
[----:B------:R-:W2:Y:S03]  /*0750*/  LDG.E R7, desc[UR6][R24.64] ;  /* 0x0000000618077981 */ /* 0x000ea6000c1e1900 */
[----:B------:R-:W-:Y:S02]  /*0760*/  IMAD.WIDE.U32 R18, R17, 0x4, R8 ;  /* 0x0000000411127825 */ /* 0x000fe400078e0008 */
[----:B------:R-:W3:Y:S02]  /*0770*/  LDG.E R22, desc[UR6][R22.64] ;  /* 0x0000000616167981 */ /* 0x000ee4000c1e1900 */
[----:B------:R-:W-:Y:S01]  /*0780*/  IMAD.WIDE.U32 R14, R27, 0x4, R10 ;  /* 0x000000041b0e7825 */ /* 0x000fe200078e000a */
[C---:B------:R-:W-:Y:S01]  /*0790*/  IADD3 R27, PT, PT, R29.reuse, R0, RZ ;  /* 0x000000001d1b7210 */ /* 0x040fe20007ffe0ff */
[----:B------:R-:W3:Y:S02]  /*07a0*/  LDG.E R19, desc[UR6][R18.64] ;  /* 0x0000000612137981 */ /* 0x000ee4000c1e1900 */
[----:B------:R-:W-:-:S02]  /*07b0*/  IMAD.WIDE.U32 R16, R29, 0x4, R8 ;  /* 0x000000041d107825 */ /* 0x000fc400078e0008 */
[----:B------:R-:W4:Y:S02]  /*07c0*/  LDG.E R14, desc[UR6][R14.64] ;  /* 0x000000060e0e7981 */ /* 0x000f24000c1e1900 */
[----:B------:R-:W-:Y:S02]  /*07d0*/  IMAD.WIDE.U32 R10, R4, 0x4, R10 ;  /* 0x00000004040a7825 */ /* 0x000fe400078e000a */
[----:B------:R-:W4:Y:S02]  /*07e0*/  LDG.E R16, desc[UR6][R16.64] ;  /* 0x0000000610107981 */ /* 0x000f24000c1e1900 */
[----:B------:R-:W-:Y:S02]  /*07f0*/  IMAD.WIDE.U32 R8, R27, 0x4, R8 ;  /* 0x000000041b087825 */ /* 0x000fe400078e0008 */
[----:B------:R-:W5:Y:S04]  /*0800*/  LDG.E R10, desc[UR6][R10.64] ;  /* 0x000000060a0a7981 */ /* 0x000f68000c1e1900 */
[----:B------:R-:W5:Y:S01]  /*0810*/  LDG.E R8, desc[UR6][R8.64] ;  /* 0x0000000608087981 */ /* 0x000f62000c1e1900 */
[----:B------:R-:W-:Y:S01]  /*0820*/  IADD3 R6, PT, PT, R6, 0x4, RZ ;  /* 0x0000000406067810 */ /* 0x000fe20007ffe0ff */
[----:B--2---:R-:W-:-:S04]  /*0830*/  FFMA R7, R7, R20, R12 ;  /* 0x0000001407077223 */ /* 0x004fc8000000000c */
[----:B---3--:R-:W-:-:S04]  /*0840*/  FFMA R7, R22, R19, R7 ;  /* 0x0000001316077223 */ /* 0x008fc80000000007 */
[----:B----4-:R-:W-:-:S04]  /*0850*/  FFMA R7, R14, R16, R7 ;  /* 0x000000100e077223 */ /* 0x010fc80000000007 */
[----:B-----5:R-:W-:-:S07]  /*0860*/  FFMA R12, R10, R8, R7 ;  /* 0x000000080a0c7223 */ /* 0x020fce0000000007 */
.L_x_11:
[----:B------:R-:W-:Y:S05]  /*0870*/  @!P1 BRA `(.L_x_8) ;  /* 0x0000000000749947 */ /* 0x000fea0003800000 */
[----:B------:R-:W-:Y:S02]  /*0880*/  ISETP.NE.AND P0, PT, R13, 0x1, PT ;  /* 0x000000010d00780c */ /* 0x000fe40003f05270 */
[----:B------:R-:W-:-:S04]  /*0890*/  LOP3.LUT R4, R5, 0x1, RZ, 0xc0, !PT ;  /* 0x0000000105047812 */ /* 0x000fc800078ec0ff */
[----:B------:R-:W-:-:S07]  /*08a0*/  ISETP.NE.U32.AND P1, PT, R4, 0x1, PT ;  /* 0x000000010400780c */ /* 0x000fce0003f25070 */
[----:B------:R-:W0:Y:S01]  /*08b0*/  @P0 LDC.64 R14, c[0x0][0x390] ;  /* 0x0000e400ff0e0b82 */ /* 0x000e220000000a00 */
[----:B------:R-:W-:Y:S02]  /*08c0*/  @P0 IMAD R7, R2, R5, R6 ;  /* 0x0000000502070224 */ /* 0x000fe400078e0206 */
[CC--:B------:R-:W-:Y:S01]  /*08d0*/  @P0 IMAD R17, R6.reuse, R0.reuse, R3 ;  /* 0x0000000006110224 */ /* 0x0c0fe200078e0203 */
[----:B------:R-:W-:Y:S02]  /*08e0*/  @P0 IADD3 R6, PT, PT, R6, 0x2, RZ ;  /* 0x0000000206060810 */ /* 0x000fe40007ffe0ff */
[----:B------:R-:W-:Y:S02]  /*08f0*/  @P0 IADD3 R13, PT, PT, R7, 0x1, RZ ;  /* 0x00000001070d0810 */ /* 0x000fe40007ffe0ff */
[----:B------:R-:W1:Y:S01]  /*0900*/  @P0 LDC.64 R18, c[0x0][0x388] ;  /* 0x0000e200ff120b82 */ /* 0x000e620000000a00 */
[----:B------:R-:W-:-:S07]  /*0910*/  @P0 IADD3 R23, PT, PT, R17, R0, RZ ;  /* 0x0000000011170210 */ /* 0x000fce0007ffe0ff */
[----:B------:R-:W2:Y:S08]  /*0920*/  @!P1 LDC.64 R8, c[0x0][0x388] ;  /* 0x0000e200ff089b82 */ /* 0x000eb00000000a00 */
[----:B------:R-:W3:Y:S01]  /*0930*/  @!P1 LDC.64 R10, c[0x0][0x390] ;  /* 0x0000e400ff0a9b82 */ /* 0x000ee20000000a00 */
[----:B0-----:R-:W-:-:S04]  /*0940*/  @P0 IMAD.WIDE.U32 R16, R17, 0x4, R14 ;  /* 0x0000000411100825 */ /* 0x001fc800078e000e */
[----:B------:R-:W-:Y:S02]  /*0950*/  @P0 IMAD.WIDE.U32 R14, R23, 0x4, R14 ;  /* 0x00000004170e0825 */ /* 0x000fe400078e000e */
[----:B------:R-:W4:Y:S02]  /*0960*/  @P0 LDG.E R16, desc[UR6][R16.64] ;  /* 0x0000000610100981 */ /* 0x000f24000c1e1900 */
[--C-:B-1----:R-:W-:Y:S02]  /*0970*/  @P0 IMAD.WIDE.U32 R20, R7, 0x4, R18.reuse ;  /* 0x0000000407140825 */ /* 0x102fe400078e0012 */
[----:B------:R-:W5:Y:S02]  /*0980*/  @P0 LDG.E R14, desc[UR6][R14.64] ;  /* 0x000000060e0e0981 */ /* 0x000f64000c1e1900 */
[----:B------:R-:W-:Y:S02]  /*0990*/  @P0 IMAD.WIDE.U32 R18, R13, 0x4, R18 ;  /* 0x000000040d120825 */ /* 0x000fe400078e0012 */
[----:B------:R-:W4:Y:S02]  /*09a0*/  @P0 LDG.E R7, desc[UR6][R20.64] ;  /* 0x0000000614070981 */ /* 0x000f24000c1e1900 */
[----:B------:R-:W-:-:S02]  /*09b0*/  @!P1 IMAD R5, R2, R5, R6 ;  /* 0x0000000502059224 */ /* 0x000fc400078e0206 */
[----:B------:R-:W-:Y:S01]  /*09c0*/  @!P1 IMAD R13, R6, R0, R3 ;  /* 0x00000000060d9224 */ /* 0x000fe200078e0203 */
[----:B------:R-:W5:Y:S01]  /*09d0*/  @P0 LDG.E R18, desc[UR6][R18.64] ;  /* 0x0000000612120981 */ /* 0x000f62000c1e1900 */
[----:B--2---:R-:W-:-:S04]  /*09e0*/  @!P1 IMAD.WIDE.U32 R8, R5, 0x4, R8 ;  /* 0x0000000405089825 */ /* 0x004fc800078e0008 */
[----:B---3--:R-:W-:Y:S02]  /*09f0*/  @!P1 IMAD.WIDE.U32 R10, R13, 0x4, R10 ;  /* 0x000000040d0a9825 */ /* 0x008fe400078e000a */
[----:B------:R-:W2:Y:S04]  /*0a00*/  @!P1 LDG.E R9, desc[UR6][R8.64] ;  /* 0x0000000608099981 */ /* 0x000ea8000c1e1900 */
[----:B------:R-:W2:Y:S01]  /*0a10*/  @!P1 LDG.E R10, desc[UR6][R10.64] ;  /* 0x000000060a0a9981 */ /* 0x000ea2000c1e1900 */
[----:B----4-:R-:W-:-:S04]  /*0a20*/  @P0 FFMA R7, R7, R16, R12 ;  /* 0x0000001007070223 */ /* 0x010fc8000000000c */
[----:B-----5:R-:W-:-:S04]  /*0a30*/  @P0 FFMA R12, R18, R14, R7 ;  /* 0x0000000e120c0223 */ /* 0x020fc80000000007 */
[----:B--2---:R-:W-:-:S07]  /*0a40*/  @!P1 FFMA R12, R9, R10, R12 ;  /* 0x0000000a090c9223 */ /* 0x004fce000000000c */
.L_x_8:
[----:B------:R-:W0:Y:S01]  /*0a50*/  LDC.64 R4, c[0x0][0x380] ;  /* 0x0000e000ff047b82 */ /* 0x000e220000000a00 */
[----:B------:R-:W-:-:S04]  /*0a60*/  IMAD R3, R2, R0, R3 ;  /* 0x0000000002037224 */ /* 0x000fc800078e0203 */
[----:B0-----:R-:W-:-:S05]  /*0a70*/  IMAD.WIDE.U32 R2, R3, 0x4, R4 ;  /* 0x0000000403027825 */ /* 0x001fca00078e0004 */
[----:B------:R-:W-:Y:S01]  /*0a80*/  STG.E desc[UR6][R2.64], R12 ;  /* 0x0000000c02007986 */ /* 0x000fe2000c101906 */
[----:B------:R-:W-:Y:S05]  /*0a90*/  EXIT ;  /* 0x000000000000794d */ /* 0x000fea0003800000 */
.L_x_12:
        /* <DEDUP_REMOVED lines=14> */
.L_x_14:


//--------------------- .nv.shared._Z17tiled_cuda_matmulPfPKfS1_jjjj --------------------------
	.section	.nv.shared._Z17tiled_cuda_matmulPfPKfS1_jjjj,"aw",@nobits
	.sectionflags	@""
	.align	4
.nv.shared._Z17tiled_cuda_matmulPfPKfS1_jjjj:
	.zero		3072


//--------------------- .nv.shared.reserved.0     --------------------------
	.section	.nv.shared.reserved.0,"aw",@nobits
	.weak		__nv_reservedSMEM_offset_0_alias
	.size		__nv_reservedSMEM_offset_0_alias, 0, 64
	.other		__nv_reservedSMEM_offset_0_alias,@"STO_CUDA_RESERVED_SHARED STV_DEFAULT"
__nv_reservedSMEM_offset_0_alias:
	.zero		0
	.zero		64


//--------------------- .nv.constant0._Z17tiled_cuda_matmulPfPKfS1_jjjj --------------------------
	.section	.nv.constant0._Z17tiled_cuda_matmulPfPKfS1_jjjj,"a",@progbits
	.sectionflags	@""
	.align	4
.nv.constant0._Z17tiled_cuda_matmulPfPKfS1_jjjj:
	.zero		936


//--------------------- .nv.constant0._Z17naive_cuda_matmulPfPKfS1_jjj --------------------------
	.section	.nv.constant0._Z17naive_cuda_matmulPfPKfS1_jjj,"a",@progbits
	.sectionflags	@""
	.align	4
.nv.constant0._Z17naive_cuda_matmulPfPKfS1_jjj:
	.zero		932


//--------------------- SYMBOLS --------------------------

	.type		.nv.reservedSmem.offset0,@object
	.size		.nv.reservedSmem.offset0,0x4
	.type		.nv.reservedSmem.cap,@object
	.size		.nv.reservedSmem.cap,0x4
